	.target	sm_90a

	.elftype	@"ET_EXEC"


//--------------------- .note.nv.tkinfo           --------------------------
	.section	.note.nv.tkinfo,"",@"SHT_NOTE"
	.sectionflags	@"SHF_NOTE_NV_TKINFO"
	.tkinfo
        /*0018*/ 	.word	0x00000002
        /*0030*/ 	.string	""
        /*0030*/ 	.string	"ptxas"
        /*0030*/ 	.string	"Cuda compilation tools, release 13.0, V13.0.88"
        /*0030*/ 	.string	"Build cuda_13.0.r13.0/compiler.36424714_0"
        /*0030*/ 	.string	"-arch sm_90a -m 64 "



//--------------------- .note.nv.cuinfo           --------------------------
	.section	.note.nv.cuinfo,"",@"SHT_NOTE"
	.sectionflags	@"SHF_NOTE_NV_CUINFO"
        /*0018*/ 	.short	0x0002
        /*001a*/ 	.short	0x005a
        /*001c*/ 	.short	0x0082
	.zero		2


//--------------------- .nv.info                  --------------------------
	.section	.nv.info,"",@"SHT_CUDA_INFO"
	.align	4


	//----- nvinfo : EIATTR_REGCOUNT
	.align		4
        /*0000*/ 	.byte	0x04, 0x2f
        /*0002*/ 	.short	(.L_15 - .L_14)
	.align		4
.L_14:
        /*0004*/ 	.word	index@(_ZN7cutlass13device_kernelINS_4gemm6kernel13GemmUniversalIN4cute5tupleIJiiiiEEENS1_10collective13CollectiveMmaINS1_34MainloopSm90TmaGmmaWarpSpecializedILi6ENS5_IJNS4_1CILi1EEESB_SB_EEENS1_32KernelTmaWarpSpecializedPingpongEEENS5_IJNSA_ILi64EEENSA_ILi256EEESF_EEENS_10tfloat32_tENS5_IJlSB_lEEESI_SJ_NS4_8TiledMMAINS4_8MMA_AtomIJNS4_4SM904GMMA30MMA_64x256x8_F32TF32TF32_SS_TNILNSN_7ScaleInE1ELSP_1EEEEEENS4_6LayoutISC_NS5_IJNSA_ILi0EEEST_ST_EEEEENS5_IJNS4_10UnderscoreESW_SW_EEEEENS4_13SM90_TMA_LOADENS4_14ComposedLayoutINS4_7SwizzleILi3ELi4ELi3EEENS4_18smem_ptr_flag_bitsILi32EEENSS_INS5_IJNSA_ILi8EEENSA_ILi32EEEEEENS5_IJS16_SB_EEEEEEEvNS4_8identityESZ_S1A_vS1B_EENS_8epilogue10collective6detail29Sm90TmaWarpSpecializedAdapterINS1E_15DefaultEpilogueISI_SJ_SJ_NS1D_6thread17LinearCombinationISI_Li1EffLNS1I_9ScaleType4KindE0ELNS_15FloatRoundStyleE2ESI_EENS1_15EpilogueDefaultEEEEEvvEEEEvNT_6ParamsE)
        /*0008*/ 	.word	0x000000a8


	//----- nvinfo : EIATTR_FRAME_SIZE
	.align		4
.L_15:
        /*000c*/ 	.byte	0x04, 0x11
        /*000e*/ 	.short	(.L_17 - .L_16)
	.align		4
.L_16:
        /*0010*/ 	.word	index@(_ZN7cutlass13device_kernelINS_4gemm6kernel13GemmUniversalIN4cute5tupleIJiiiiEEENS1_10collective13CollectiveMmaINS1_34MainloopSm90TmaGmmaWarpSpecializedILi6ENS5_IJNS4_1CILi1EEESB_SB_EEENS1_32KernelTmaWarpSpecializedPingpongEEENS5_IJNSA_ILi64EEENSA_ILi256EEESF_EEENS_10tfloat32_tENS5_IJlSB_lEEESI_SJ_NS4_8TiledMMAINS4_8MMA_AtomIJNS4_4SM904GMMA30MMA_64x256x8_F32TF32TF32_SS_TNILNSN_7ScaleInE1ELSP_1EEEEEENS4_6LayoutISC_NS5_IJNSA_ILi0EEEST_ST_EEEEENS5_IJNS4_10UnderscoreESW_SW_EEEEENS4_13SM90_TMA_LOADENS4_14ComposedLayoutINS4_7SwizzleILi3ELi4ELi3EEENS4_18smem_ptr_flag_bitsILi32EEENSS_INS5_IJNSA_ILi8EEENSA_ILi32EEEEEENS5_IJS16_SB_EEEEEEEvNS4_8identityESZ_S1A_vS1B_EENS_8epilogue10collective6detail29Sm90TmaWarpSpecializedAdapterINS1E_15DefaultEpilogueISI_SJ_SJ_NS1D_6thread17LinearCombinationISI_Li1EffLNS1I_9ScaleType4KindE0ELNS_15FloatRoundStyleE2ESI_EENS1_15EpilogueDefaultEEEEEvvEEEEvNT_6ParamsE)
        /*0014*/ 	.word	0x00000008


	//----- nvinfo : EIATTR_MIN_STACK_SIZE
	.align		4
.L_17:
        /*0018*/ 	.byte	0x04, 0x12
        /*001a*/ 	.short	(.L_19 - .L_18)
	.align		4
.L_18:
        /*001c*/ 	.word	index@(_ZN7cutlass13device_kernelINS_4gemm6kernel13GemmUniversalIN4cute5tupleIJiiiiEEENS1_10collective13CollectiveMmaINS1_34MainloopSm90TmaGmmaWarpSpecializedILi6ENS5_IJNS4_1CILi1EEESB_SB_EEENS1_32KernelTmaWarpSpecializedPingpongEEENS5_IJNSA_ILi64EEENSA_ILi256EEESF_EEENS_10tfloat32_tENS5_IJlSB_lEEESI_SJ_NS4_8TiledMMAINS4_8MMA_AtomIJNS4_4SM904GMMA30MMA_64x256x8_F32TF32TF32_SS_TNILNSN_7ScaleInE1ELSP_1EEEEEENS4_6LayoutISC_NS5_IJNSA_ILi0EEEST_ST_EEEEENS5_IJNS4_10UnderscoreESW_SW_EEEEENS4_13SM90_TMA_LOADENS4_14ComposedLayoutINS4_7SwizzleILi3ELi4ELi3EEENS4_18smem_ptr_flag_bitsILi32EEENSS_INS5_IJNSA_ILi8EEENSA_ILi32EEEEEENS5_IJS16_SB_EEEEEEEvNS4_8identityESZ_S1A_vS1B_EENS_8epilogue10collective6detail29Sm90TmaWarpSpecializedAdapterINS1E_15DefaultEpilogueISI_SJ_SJ_NS1D_6thread17LinearCombinationISI_Li1EffLNS1I_9ScaleType4KindE0ELNS_15FloatRoundStyleE2ESI_EENS1_15EpilogueDefaultEEEEEvvEEEEvNT_6ParamsE)
        /*0020*/ 	.word	0x00000008
.L_19:


//--------------------- .nv.compat                --------------------------
	.section	.nv.compat,"",@"SHT_CUDA_COMPAT_INFO"
	.align	4
        /*0000*/ 	.byte	0x02, 0x09, 0x01, 0x00, 0x02, 0x02, 0x04, 0x00, 0x02, 0x05, 0x05, 0x00, 0x03, 0x07, 0x01, 0x01
        /*0010*/ 	.byte	0x02, 0x03, 0x01, 0x00, 0x02, 0x06, 0x01, 0x00, 0x04, 0x0b, 0x08, 0x00, 0x00, 0x00, 0x00, 0x00
        /*0020*/ 	.byte	0x00, 0x00, 0x00, 0x00


//--------------------- .nv.info._ZN7cutlass13device_kernelINS_4gemm6kernel13GemmUniversalIN4cute5tupleIJiiiiEEENS1_10collective13CollectiveMmaINS1_34MainloopSm90TmaGmmaWarpSpecializedILi6ENS5_IJNS4_1CILi1EEESB_SB_EEENS1_32KernelTmaWarpSpecializedPingpongEEENS5_IJNSA_ILi64EEENSA_ILi256EEESF_EEENS_10tfloat32_tENS5_IJlSB_lEEESI_SJ_NS4_8TiledMMAINS4_8MMA_AtomIJNS4_4SM904GMMA30MMA_64x256x8_F32TF32TF32_SS_TNILNSN_7ScaleInE1ELSP_1EEEEEENS4_6LayoutISC_NS5_IJNSA_ILi0EEEST_ST_EEEEENS5_IJNS4_10UnderscoreESW_SW_EEEEENS4_13SM90_TMA_LOADENS4_14ComposedLayoutINS4_7SwizzleILi3ELi4ELi3EEENS4_18smem_ptr_flag_bitsILi32EEENSS_INS5_IJNSA_ILi8EEENSA_ILi32EEEEEENS5_IJS16_SB_EEEEEEEvNS4_8identityESZ_S1A_vS1B_EENS_8epilogue10collective6detail29Sm90TmaWarpSpecializedAdapterINS1E_15DefaultEpilogueISI_SJ_SJ_NS1D_6thread17LinearCombinationISI_Li1EffLNS1I_9ScaleType4KindE0ELNS_15FloatRoundStyleE2ESI_EENS1_15EpilogueDefaultEEEEEvvEEEEvNT_6ParamsE --------------------------
	.section	.nv.info._ZN7cutlass13device_kernelINS_4gemm6kernel13GemmUniversalIN4cute5tupleIJiiiiEEENS1_10collective13CollectiveMmaINS1_34MainloopSm90TmaGmmaWarpSpecializedILi6ENS5_IJNS4_1CILi1EEESB_SB_EEENS1_32KernelTmaWarpSpecializedPingpongEEENS5_IJNSA_ILi64EEENSA_ILi256EEESF_EEENS_10tfloat32_tENS5_IJlSB_lEEESI_SJ_NS4_8TiledMMAINS4_8MMA_AtomIJNS4_4SM904GMMA30MMA_64x256x8_F32TF32TF32_SS_TNILNSN_7ScaleInE1ELSP_1EEEEEENS4_6LayoutISC_NS5_IJNSA_ILi0EEEST_ST_EEEEENS5_IJNS4_10UnderscoreESW_SW_EEEEENS4_13SM90_TMA_LOADENS4_14ComposedLayoutINS4_7SwizzleILi3ELi4ELi3EEENS4_18smem_ptr_flag_bitsILi32EEENSS_INS5_IJNSA_ILi8EEENSA_ILi32EEEEEENS5_IJS16_SB_EEEEEEEvNS4_8identityESZ_S1A_vS1B_EENS_8epilogue10collective6detail29Sm90TmaWarpSpecializedAdapterINS1E_15DefaultEpilogueISI_SJ_SJ_NS1D_6thread17LinearCombinationISI_Li1EffLNS1I_9ScaleType4KindE0ELNS_15FloatRoundStyleE2ESI_EENS1_15EpilogueDefaultEEEEEvvEEEEvNT_6ParamsE,"",@"SHT_CUDA_INFO"
	.sectionflags	@""
	.align	4


	//----- nvinfo : EIATTR_CUDA_API_VERSION
	.align		4
        /*0000*/ 	.byte	0x04, 0x37
        /*0002*/ 	.short	(.L_21 - .L_20)
.L_20:
        /*0004*/ 	.word	0x00000082


	//----- nvinfo : EIATTR_KPARAM_INFO
	.align		4
.L_21:
        /*0008*/ 	.byte	0x04, 0x17
        /*000a*/ 	.short	(.L_23 - .L_22)
.L_22:
        /*000c*/ 	.word	0x00000000
        /*0010*/ 	.short	0x0000
        /*0012*/ 	.short	0x0070
        /*0014*/ 	.byte	0x00, 0xf0, 0x01, 0x10


	//----- nvinfo : EIATTR_SPARSE_MMA_MASK
	.align		4
.L_23:
        /*0018*/ 	.byte	0x03, 0x50
        /*001a*/ 	.short	0x0000


	//----- nvinfo : EIATTR_MAXREG_COUNT
	.align		4
        /*001c*/ 	.byte	0x03, 0x1b
        /*001e*/ 	.short	0x00a8


	//----- nvinfo : EIATTR_NUM_BARRIERS
	.align		4
        /*0020*/ 	.byte	0x02, 0x4c
        /*0022*/ 	.byte	0x01
	.zero		1


	//----- nvinfo : EIATTR_EXTERNS
	.align		4
        /*0024*/ 	.byte	0x04, 0x0f
        /*0026*/ 	.short	(.L_25 - .L_24)


	//   ....[0]....
	.align		4
.L_24:
        /*0028*/ 	.word	index@(__assertfail)


	//----- nvinfo : EIATTR_ANNOTATIONS
	.align		4
.L_25:
        /*002c*/ 	.byte	0x04, 0x55
        /*002e*/ 	.short	(.L_27 - .L_26)


	//   ....[0]....
.L_26:
        /*0030*/ 	.word	0x00000001
        /*0034*/ 	.byte	0x10, 0x0b, 0x00, 0x00, 0x01, 0x00, 0x00, 0x00, 0xd0, 0xa0, 0x00, 0x00, 0x01, 0x00, 0x00, 0x00
        /*0044*/ 	.byte	0xa0, 0xad, 0x00, 0x00


	//----- nvinfo : EIATTR_MERCURY_ISA_VERSION
	.align		4
.L_27:
        /*0048*/ 	.byte	0x03, 0x5f
        /*004a*/ 	.short	0x0101


	//----- nvinfo : EIATTR_INT_WARP_WIDE_INSTR_OFFSETS
	.align		4
        /*004c*/ 	.byte	0x04, 0x31
        /*004e*/ 	.short	(.L_29 - .L_28)


	//   ....[0]....
.L_28:
        /*0050*/ 	.word	0x00000420


	//   ....[1]....
        /*0054*/ 	.word	0x00000440


	//   ....[2]....
        /*0058*/ 	.word	0x000004c0


	//   ....[3]....
        /*005c*/ 	.word	0x000004d0


	//   ....[4]....
        /*0060*/ 	.word	0x000004e0


	//   ....[5]....
        /*0064*/ 	.word	0x00000500


	//   ....[6]....
        /*0068*/ 	.word	0x00000590


	//   ....[7]....
        /*006c*/ 	.word	0x000005b0


	//----- nvinfo : EIATTR_COOP_GROUP_MASK_REGIDS
	.align		4
.L_29:
        /*0070*/ 	.byte	0x04, 0x29
        /*0072*/ 	.short	(.L_31 - .L_30)


	//   ....[0]....
.L_30:
        /*0074*/ 	.word	0xffffffff


	//   ....[1]....
        /*0078*/ 	.word	0xffffffff


	//   ....[2]....
        /*007c*/ 	.word	0xffffffff


	//   ....[3]....
        /*0080*/ 	.word	0xffffffff


	//   ....[4]....
        /*0084*/ 	.word	0xffffffff


	//   ....[5]....
        /*0088*/ 	.word	0xffffffff


	//----- nvinfo : EIATTR_COOP_GROUP_INSTR_OFFSETS
	.align		4
.L_31:
        /*008c*/ 	.byte	0x04, 0x28
        /*008e*/ 	.short	(.L_33 - .L_32)


	//   ....[0]....
.L_32:
        /*0090*/ 	.word	0x00000070


	//   ....[1]....
        /*0094*/ 	.word	0x00000080


	//   ....[2]....
        /*0098*/ 	.word	0x00000140


	//   ....[3]....
        /*009c*/ 	.word	0x00000310


	//   ....[4]....
        /*00a0*/ 	.word	0x00000350


	//   ....[5]....
        /*00a4*/ 	.word	0x000003a0


	//----- nvinfo : EIATTR_REG_RECONFIG
	.align		4
.L_33:
        /*00a8*/ 	.byte	0x01, 0x54
	.zero		2


	//----- nvinfo : EIATTR_SYSCALL_OFFSETS
	.align		4
        /*00ac*/ 	.byte	0x04, 0x46
        /*00ae*/ 	.short	(.L_35 - .L_34)


	//   ....[0]....
.L_34:
        /*00b0*/ 	.word	0x000015c0


	//----- nvinfo : EIATTR_MBARRIER_INSTR_OFFSETS
	.align		4
.L_35:
        /*00b4*/ 	.byte	0x04, 0x39
        /*00b6*/ 	.short	(.L_37 - .L_36)


	//   ....[0]....
.L_36:
        /*00b8*/ 	.word	0x00000240
        /*00bc*/ 	.word	0x000000ff
        /*00c0*/ 	.word	0x00000000
        /*00c4*/ 	.short	0x0100
        /*00c6*/ 	.byte	0x08
	.zero		1


	//   ....[1]....
        /*00c8*/ 	.word	0x00000250
        /*00cc*/ 	.word	0x000000ff
        /*00d0*/ 	.word	0x00000030
        /*00d4*/ 	.short	0x0100
        /*00d6*/ 	.byte	0x08
	.zero		1


	//   ....[2]....
        /*00d8*/ 	.word	0x00000260
        /*00dc*/ 	.word	0x000000ff
        /*00e0*/ 	.word	0x00000008
        /*00e4*/ 	.short	0x0100
        /*00e6*/ 	.byte	0x08
	.zero		1


	//   ....[3]....
        /*00e8*/ 	.word	0x00000270
        /*00ec*/ 	.word	0x000000ff
        /*00f0*/ 	.word	0x00000038
        /*00f4*/ 	.short	0x0100
        /*00f6*/ 	.byte	0x08
	.zero		1


	//   ....[4]....
        /*00f8*/ 	.word	0x00000280
        /*00fc*/ 	.word	0x000000ff
        /*0100*/ 	.word	0x00000010
        /*0104*/ 	.short	0x0100
        /*0106*/ 	.byte	0x08
	.zero		1


	//   ....[5]....
        /*0108*/ 	.word	0x00000290
        /*010c*/ 	.word	0x000000ff
        /*0110*/ 	.word	0x00000040
        /*0114*/ 	.short	0x0100
        /*0116*/ 	.byte	0x08
	.zero		1


	//   ....[6]....
        /*0118*/ 	.word	0x000002a0
        /*011c*/ 	.word	0x000000ff
        /*0120*/ 	.word	0x00000018
        /*0124*/ 	.short	0x0100
        /*0126*/ 	.byte	0x08
	.zero		1


	//   ....[7]....
        /*0128*/ 	.word	0x000002b0
        /*012c*/ 	.word	0x000000ff
        /*0130*/ 	.word	0x00000048
        /*0134*/ 	.short	0x0100
        /*0136*/ 	.byte	0x08
	.zero		1


	//   ....[8]....
        /*0138*/ 	.word	0x000002c0
        /*013c*/ 	.word	0x000000ff
        /*0140*/ 	.word	0x00000020
        /*0144*/ 	.short	0x0100
        /*0146*/ 	.byte	0x08
	.zero		1


	//   ....[9]....
        /*0148*/ 	.word	0x000002d0
        /*014c*/ 	.word	0x000000ff
        /*0150*/ 	.word	0x00000050
        /*0154*/ 	.short	0x0100
        /*0156*/ 	.byte	0x08
	.zero		1


	//   ....[10]....
        /*0158*/ 	.word	0x000002e0
        /*015c*/ 	.word	0x000000ff
        /*0160*/ 	.word	0x00000028
        /*0164*/ 	.short	0x0100
        /*0166*/ 	.byte	0x08
	.zero		1


	//   ....[11]....
        /*0168*/ 	.word	0x000002f0
        /*016c*/ 	.word	0x000000ff
        /*0170*/ 	.word	0x00000058
        /*0174*/ 	.short	0x0100
        /*0176*/ 	.byte	0x08
	.zero		1


	//   ....[12]....
        /*0178*/ 	.word	0x000005f0
        /*017c*/ 	.word	0x000000ff
        /*0180*/ 	.word	0x00000090
        /*0184*/ 	.short	0x0100
        /*0186*/ 	.byte	0x08
	.zero		1


	//   ....[13]....
        /*0188*/ 	.word	0x00000660
        /*018c*/ 	.word	0x000000ff
        /*0190*/ 	.word	0x00000098
        /*0194*/ 	.short	0x0100
        /*0196*/ 	.byte	0x08
	.zero		1


	//   ....[14]....
        /*0198*/ 	.word	0x00000680
        /*019c*/ 	.word	0x000000ff
        /*01a0*/ 	.word	0x00000070
        /*01a4*/ 	.short	0x0100
        /*01a6*/ 	.byte	0x09
	.zero		1


	//   ....[15]....
        /*01a8*/ 	.word	0x00000690
        /*01ac*/ 	.word	0x000000ff
        /*01b0*/ 	.word	0x00000078
        /*01b4*/ 	.short	0x0100
        /*01b6*/ 	.byte	0x09
	.zero		1


	//   ....[16]....
        /*01b8*/ 	.word	0x000006a0
        /*01bc*/ 	.word	0x000000ff
        /*01c0*/ 	.word	0x00000080
        /*01c4*/ 	.short	0x0100
        /*01c6*/ 	.byte	0x09
	.zero		1


	//   ....[17]....
        /*01c8*/ 	.word	0x000006b0
        /*01cc*/ 	.word	0x000000ff
        /*01d0*/ 	.word	0x00000088
        /*01d4*/ 	.short	0x0100
        /*01d6*/ 	.byte	0x09
	.zero		1


	//   ....[18]....
        /*01d8*/ 	.word	0x000014a0
        /*01dc*/ 	.word	0x0000009d
        /*01e0*/ 	.word	0x00000000
        /*01e4*/ 	.short	0x010a
        /*01e6*/ 	.byte	0x2a
	.zero		1


	//   ....[19]....
        /*01e8*/ 	.word	0x00001640
        /*01ec*/ 	.word	0x00000003
        /*01f0*/ 	.word	0x00000000
        /*01f4*/ 	.short	0x010a
        /*01f6*/ 	.byte	0x3f
	.zero		1


	//   ....[20]....
        /*01f8*/ 	.word	0x000016a0
        /*01fc*/ 	.word	0x00000003
        /*0200*/ 	.word	0x00000000
        /*0204*/ 	.short	0x010a
        /*0206*/ 	.byte	0x3f
	.zero		1


	//   ....[21]....
        /*0208*/ 	.word	0x00001c30
        /*020c*/ 	.word	0x000000ff
        /*0210*/ 	.word	0x00000000
        /*0214*/ 	.short	0x010a
        /*0216*/ 	.byte	0x08
	.zero		1


	//   ....[22]....
        /*0218*/ 	.word	0x00001c70
        /*021c*/ 	.word	0x000000ff
        /*0220*/ 	.word	0x00000000
        /*0224*/ 	.short	0x010a
        /*0226*/ 	.byte	0x08
	.zero		1


	//   ....[23]....
        /*0228*/ 	.word	0x00002100
        /*022c*/ 	.word	0x000000ff
        /*0230*/ 	.word	0x00000000
        /*0234*/ 	.short	0x0101
        /*0236*/ 	.byte	0x08
	.zero		1


	//   ....[24]....
        /*0238*/ 	.word	0x000021f0
        /*023c*/ 	.word	0x0000009e
        /*0240*/ 	.word	0x00000000
        /*0244*/ 	.short	0x0101
        /*0246*/ 	.byte	0x2d
	.zero		1


	//   ....[25]....
        /*0248*/ 	.word	0x000022c0
        /*024c*/ 	.word	0x000000ff
        /*0250*/ 	.word	0x00000000
        /*0254*/ 	.short	0x0101
        /*0256*/ 	.byte	0x06
	.zero		1


	//   ....[26]....
        /*0258*/ 	.word	0x00002370
        /*025c*/ 	.word	0x0000009d
        /*0260*/ 	.word	0x00000010
        /*0264*/ 	.short	0x010a
        /*0266*/ 	.byte	0x2a
	.zero		1


	//   ....[27]....
        /*0268*/ 	.word	0x0000a0f0
        /*026c*/ 	.word	0x000000a0
        /*0270*/ 	.word	0x00000000
        /*0274*/ 	.short	0x0101
        /*0276*/ 	.byte	0x2d
	.zero		1


	//   ....[28]....
        /*0278*/ 	.word	0x0000aa50
        /*027c*/ 	.word	0x0000000a
        /*0280*/ 	.word	0x00000030
        /*0284*/ 	.short	0x010a
        /*0286*/ 	.byte	0x3f
	.zero		1


	//   ....[29]....
        /*0288*/ 	.word	0x0000aeb0
        /*028c*/ 	.word	0x00000005
        /*0290*/ 	.word	0x00000098
        /*0294*/ 	.short	0x0101
        /*0296*/ 	.byte	0x3f
	.zero		1


	//   ....[30]....
        /*0298*/ 	.word	0x0000b630
        /*029c*/ 	.word	0x00000009
        /*02a0*/ 	.word	0x00000000
        /*02a4*/ 	.short	0x010a
        /*02a6*/ 	.byte	0x3f
	.zero		1


	//   ....[31]....
        /*02a8*/ 	.word	0x0000b6b0
        /*02ac*/ 	.word	0x00000008
        /*02b0*/ 	.word	0x00000000
        /*02b4*/ 	.short	0x010a
        /*02b6*/ 	.byte	0x3f
	.zero		1


	//   ....[32]....
        /*02b8*/ 	.word	0x0000b740
        /*02bc*/ 	.word	0x00000009
        /*02c0*/ 	.word	0x00000000
        /*02c4*/ 	.short	0x010a
        /*02c6*/ 	.byte	0x3f
	.zero		1


	//   ....[33]....
        /*02c8*/ 	.word	0x0000b7d0
        /*02cc*/ 	.word	0x00000008
        /*02d0*/ 	.word	0x00000000
        /*02d4*/ 	.short	0x010a
        /*02d6*/ 	.byte	0x3f
	.zero		1


	//   ....[34]....
        /*02d8*/ 	.word	0x0000b860
        /*02dc*/ 	.word	0x0000000b
        /*02e0*/ 	.word	0x00000000
        /*02e4*/ 	.short	0x010a
        /*02e6*/ 	.byte	0x3f
	.zero		1


	//   ....[35]....
        /*02e8*/ 	.word	0x0000b8f0
        /*02ec*/ 	.word	0x00000003
        /*02f0*/ 	.word	0x00000000
        /*02f4*/ 	.short	0x010a
        /*02f6*/ 	.byte	0x3f
	.zero		1


	//   ....[36]....
        /*02f8*/ 	.word	0x0000b950
        /*02fc*/ 	.word	0x0000009f
        /*0300*/ 	.word	0x00000000
        /*0304*/ 	.short	0x010a
        /*0306*/ 	.byte	0x3f
	.zero		1


	//   ....[37]....
        /*0308*/ 	.word	0x0000b9a0
        /*030c*/ 	.word	0x00000003
        /*0310*/ 	.word	0x00000000
        /*0314*/ 	.short	0x010a
        /*0316*/ 	.byte	0x3f
	.zero		1


	//   ....[38]....
        /*0318*/ 	.word	0x0000ba00
        /*031c*/ 	.word	0x00000004
        /*0320*/ 	.word	0x00000000
        /*0324*/ 	.short	0x010a
        /*0326*/ 	.byte	0x3f
	.zero		1


	//   ....[39]....
        /*0328*/ 	.word	0x0000ba50
        /*032c*/ 	.word	0x0000009f
        /*0330*/ 	.word	0x00000010
        /*0334*/ 	.short	0x010a
        /*0336*/ 	.byte	0x3f
	.zero		1


	//   ....[40]....
        /*0338*/ 	.word	0x0000bb20
        /*033c*/ 	.word	0x0000000a
        /*0340*/ 	.word	0x00000030
        /*0344*/ 	.short	0x010a
        /*0346*/ 	.byte	0x3f
	.zero		1


	//   ....[41]....
        /*0348*/ 	.word	0x0000bbf0
        /*034c*/ 	.word	0x00000009
        /*0350*/ 	.word	0x00000000
        /*0354*/ 	.short	0x010a
        /*0356*/ 	.byte	0x3f
	.zero		1


	//   ....[42]....
        /*0358*/ 	.word	0x0000bc40
        /*035c*/ 	.word	0x00000008
        /*0360*/ 	.word	0x00000000
        /*0364*/ 	.short	0x010a
        /*0366*/ 	.byte	0x3f
	.zero		1


	//   ....[43]....
        /*0368*/ 	.word	0x0000bc90
        /*036c*/ 	.word	0x00000009
        /*0370*/ 	.word	0x00000000
        /*0374*/ 	.short	0x010a
        /*0376*/ 	.byte	0x3f
	.zero		1


	//   ....[44]....
        /*0378*/ 	.word	0x0000bce0
        /*037c*/ 	.word	0x00000008
        /*0380*/ 	.word	0x00000000
        /*0384*/ 	.short	0x010a
        /*0386*/ 	.byte	0x3f
	.zero		1


	//   ....[45]....
        /*0388*/ 	.word	0x0000bd30
        /*038c*/ 	.word	0x0000000b
        /*0390*/ 	.word	0x00000000
        /*0394*/ 	.short	0x010a
        /*0396*/ 	.byte	0x3f
	.zero		1


	//----- nvinfo : EIATTR_NUM_MBARRIERS
	.align		4
.L_37:
        /*0398*/ 	.byte	0x03, 0x38
        /*039a*/ 	.short	0x0012


	//----- nvinfo : EIATTR_EXIT_INSTR_OFFSETS
	.align		4
        /*039c*/ 	.byte	0x04, 0x1c
        /*039e*/ 	.short	(.L_39 - .L_38)


	//   ....[0]....
.L_38:
        /*03a0*/ 	.word	0x000011c0


	//   ....[1]....
        /*03a4*/ 	.word	0x00001220


	//   ....[2]....
        /*03a8*/ 	.word	0x0000a780


	//   ....[3]....
        /*03ac*/ 	.word	0x0000a7b0


	//   ....[4]....
        /*03b0*/ 	.word	0x0000b940


	//----- nvinfo : EIATTR_MAX_THREADS
	.align		4
.L_39:
        /*03b4*/ 	.byte	0x04, 0x05
        /*03b6*/ 	.short	(.L_41 - .L_40)
.L_40:
        /*03b8*/ 	.word	0x00000180
        /*03bc*/ 	.word	0x00000001
        /*03c0*/ 	.word	0x00000001


	//----- nvinfo : EIATTR_CRS_STACK_SIZE
	.align		4
.L_41:
        /*03c4*/ 	.byte	0x04, 0x1e
        /*03c6*/ 	.short	(.L_43 - .L_42)
.L_42:
        /*03c8*/ 	.word	0x00000000


	//----- nvinfo : EIATTR_CBANK_PARAM_SIZE
	.align		4
.L_43:
        /*03cc*/ 	.byte	0x03, 0x19
        /*03ce*/ 	.short	0x0470


	//----- nvinfo : EIATTR_PARAM_CBANK
	.align		4
        /*03d0*/ 	.byte	0x04, 0x0a
        /*03d2*/ 	.short	(.L_45 - .L_44)
	.align		4
.L_44:
        /*03d4*/ 	.word	index@(.nv.constant0._ZN7cutlass13device_kernelINS_4gemm6kernel13GemmUniversalIN4cute5tupleIJiiiiEEENS1_10collective13CollectiveMmaINS1_34MainloopSm90TmaGmmaWarpSpecializedILi6ENS5_IJNS4_1CILi1EEESB_SB_EEENS1_32KernelTmaWarpSpecializedPingpongEEENS5_IJNSA_ILi64EEENSA_ILi256EEESF_EEENS_10tfloat32_tENS5_IJlSB_lEEESI_SJ_NS4_8TiledMMAINS4_8MMA_AtomIJNS4_4SM904GMMA30MMA_64x256x8_F32TF32TF32_SS_TNILNSN_7ScaleInE1ELSP_1EEEEEENS4_6LayoutISC_NS5_IJNSA_ILi0EEEST_ST_EEEEENS5_IJNS4_10UnderscoreESW_SW_EEEEENS4_13SM90_TMA_LOADENS4_14ComposedLayoutINS4_7SwizzleILi3ELi4ELi3EEENS4_18smem_ptr_flag_bitsILi32EEENSS_INS5_IJNSA_ILi8EEENSA_ILi32EEEEEENS5_IJS16_SB_EEEEEEEvNS4_8identityESZ_S1A_vS1B_EENS_8epilogue10collective6detail29Sm90TmaWarpSpecializedAdapterINS1E_15DefaultEpilogueISI_SJ_SJ_NS1D_6thread17LinearCombinationISI_Li1EffLNS1I_9ScaleType4KindE0ELNS_15FloatRoundStyleE2ESI_EENS1_15EpilogueDefaultEEEEEvvEEEEvNT_6ParamsE)
        /*03d8*/ 	.short	0x0210
        /*03da*/ 	.short	0x0470


	//----- nvinfo : EIATTR_SW_WAR
	.align		4
.L_45:
        /*03dc*/ 	.byte	0x04, 0x36
        /*03de*/ 	.short	(.L_47 - .L_46)
.L_46:
        /*03e0*/ 	.word	0x00000008
.L_47:


//--------------------- .nv.callgraph             --------------------------
	.section	.nv.callgraph,"",@"SHT_CUDA_CALLGRAPH"
	.align	4
	.sectionentsize	8
	.align		4
        /*0000*/ 	.word	0x00000000
	.align		4
        /*0004*/ 	.word	0xffffffff
	.align		4
        /*0008*/ 	.word	index@(_ZN7cutlass13device_kernelINS_4gemm6kernel13GemmUniversalIN4cute5tupleIJiiiiEEENS1_10collective13CollectiveMmaINS1_34MainloopSm90TmaGmmaWarpSpecializedILi6ENS5_IJNS4_1CILi1EEESB_SB_EEENS1_32KernelTmaWarpSpecializedPingpongEEENS5_IJNSA_ILi64EEENSA_ILi256EEESF_EEENS_10tfloat32_tENS5_IJlSB_lEEESI_SJ_NS4_8TiledMMAINS4_8MMA_AtomIJNS4_4SM904GMMA30MMA_64x256x8_F32TF32TF32_SS_TNILNSN_7ScaleInE1ELSP_1EEEEEENS4_6LayoutISC_NS5_IJNSA_ILi0EEEST_ST_EEEEENS5_IJNS4_10UnderscoreESW_SW_EEEEENS4_13SM90_TMA_LOADENS4_14ComposedLayoutINS4_7SwizzleILi3ELi4ELi3EEENS4_18smem_ptr_flag_bitsILi32EEENSS_INS5_IJNSA_ILi8EEENSA_ILi32EEEEEENS5_IJS16_SB_EEEEEEEvNS4_8identityESZ_S1A_vS1B_EENS_8epilogue10collective6detail29Sm90TmaWarpSpecializedAdapterINS1E_15DefaultEpilogueISI_SJ_SJ_NS1D_6thread17LinearCombinationISI_Li1EffLNS1I_9ScaleType4KindE0ELNS_15FloatRoundStyleE2ESI_EENS1_15EpilogueDefaultEEEEEvvEEEEvNT_6ParamsE)
	.align		4
        /*000c*/ 	.word	index@(__assertfail)
	.align		4
        /*0010*/ 	.word	0x00000000
	.align		4
        /*0014*/ 	.word	0xfffffffe
	.align		4
        /*0018*/ 	.word	0x00000000
	.align		4
        /*001c*/ 	.word	0xfffffffd
	.align		4
        /*0020*/ 	.word	0x00000000
	.align		4
        /*0024*/ 	.word	0xfffffffc


//--------------------- .nv.constant4             --------------------------
	.section	.nv.constant4,"a",@progbits
	.align	8
	.align		8
.nv.constant4:
        /*0000*/ 	.dword	__assertfail
	.align		8
        /*0008*/ 	.dword	__unnamed_1
	.align		8
        /*0010*/ 	.dword	_ZN40_INTERNAL_c57f8f14_4_k_cu_a9f63123_270394cuda3std3__45__cpo5beginE
	.align		8
        /*0018*/ 	.dword	_ZN40_INTERNAL_c57f8f14_4_k_cu_a9f63123_270394cuda3std3__45__cpo3endE
	.align		8
        /*0020*/ 	.dword	_ZN40_INTERNAL_c57f8f14_4_k_cu_a9f63123_270394cuda3std3__45__cpo6cbeginE
	.align		8
        /*0028*/ 	.dword	_ZN40_INTERNAL_c57f8f14_4_k_cu_a9f63123_270394cuda3std3__45__cpo4cendE
	.align		8
        /*0030*/ 	.dword	_ZN40_INTERNAL_c57f8f14_4_k_cu_a9f63123_270394cuda3std3__442_GLOBAL__N__c57f8f14_4_k_cu_a9f63123_270396ignoreE
	.align		8
        /*0038*/ 	.dword	_ZN40_INTERNAL_c57f8f14_4_k_cu_a9f63123_270394cuda3std3__419piecewise_constructE
	.align		8
        /*0040*/ 	.dword	_ZN40_INTERNAL_c57f8f14_4_k_cu_a9f63123_270394cuda3std3__48in_placeE
	.align		8
        /*0048*/ 	.dword	_ZN40_INTERNAL_c57f8f14_4_k_cu_a9f63123_270394cuda3std6ranges3__45__cpo4swapE
	.align		8
        /*0050*/ 	.dword	_ZN40_INTERNAL_c57f8f14_4_k_cu_a9f63123_270394cuda3std6ranges3__45__cpo9iter_moveE
	.align		8
        /*0058*/ 	.dword	_ZN40_INTERNAL_c57f8f14_4_k_cu_a9f63123_270394cute7productE
	.align		8
        /*0060*/ 	.dword	_ZN40_INTERNAL_c57f8f14_4_k_cu_a9f63123_270394cute1_E
	.align		8
        /*0068*/ 	.dword	$str$22
	.align		8
        /*0070*/ 	.dword	$str$23


//--------------------- .text._ZN7cutlass13device_kernelINS_4gemm6kernel13GemmUniversalIN4cute5tupleIJiiiiEEENS1_10collective13CollectiveMmaINS1_34MainloopSm90TmaGmmaWarpSpecializedILi6ENS5_IJNS4_1CILi1EEESB_SB_EEENS1_32KernelTmaWarpSpecializedPingpongEEENS5_IJNSA_ILi64EEENSA_ILi256EEESF_EEENS_10tfloat32_tENS5_IJlSB_lEEESI_SJ_NS4_8TiledMMAINS4_8MMA_AtomIJNS4_4SM904GMMA30MMA_64x256x8_F32TF32TF32_SS_TNILNSN_7ScaleInE1ELSP_1EEEEEENS4_6LayoutISC_NS5_IJNSA_ILi0EEEST_ST_EEEEENS5_IJNS4_10UnderscoreESW_SW_EEEEENS4_13SM90_TMA_LOADENS4_14ComposedLayoutINS4_7SwizzleILi3ELi4ELi3EEENS4_18smem_ptr_flag_bitsILi32EEENSS_INS5_IJNSA_ILi8EEENSA_ILi32EEEEEENS5_IJS16_SB_EEEEEEEvNS4_8identityESZ_S1A_vS1B_EENS_8epilogue10collective6detail29Sm90TmaWarpSpecializedAdapterINS1E_15DefaultEpilogueISI_SJ_SJ_NS1D_6thread17LinearCombinationISI_Li1EffLNS1I_9ScaleType4KindE0ELNS_15FloatRoundStyleE2ESI_EENS1_15EpilogueDefaultEEEEEvvEEEEvNT_6ParamsE --------------------------
	.section	.text._ZN7cutlass13device_kernelINS_4gemm6kernel13GemmUniversalIN4cute5tupleIJiiiiEEENS1_10collective13CollectiveMmaINS1_34MainloopSm90TmaGmmaWarpSpecializedILi6ENS5_IJNS4_1CILi1EEESB_SB_EEENS1_32KernelTmaWarpSpecializedPingpongEEENS5_IJNSA_ILi64EEENSA_ILi256EEESF_EEENS_10tfloat32_tENS5_IJlSB_lEEESI_SJ_NS4_8TiledMMAINS4_8MMA_AtomIJNS4_4SM904GMMA30MMA_64x256x8_F32TF32TF32_SS_TNILNSN_7ScaleInE1ELSP_1EEEEEENS4_6LayoutISC_NS5_IJNSA_ILi0EEEST_ST_EEEEENS5_IJNS4_10UnderscoreESW_SW_EEEEENS4_13SM90_TMA_LOADENS4_14ComposedLayoutINS4_7SwizzleILi3ELi4ELi3EEENS4_18smem_ptr_flag_bitsILi32EEENSS_INS5_IJNSA_ILi8EEENSA_ILi32EEEEEENS5_IJS16_SB_EEEEEEEvNS4_8identityESZ_S1A_vS1B_EENS_8epilogue10collective6detail29Sm90TmaWarpSpecializedAdapterINS1E_15DefaultEpilogueISI_SJ_SJ_NS1D_6thread17LinearCombinationISI_Li1EffLNS1I_9ScaleType4KindE0ELNS_15FloatRoundStyleE2ESI_EENS1_15EpilogueDefaultEEEEEvvEEEEvNT_6ParamsE,"ax",@progbits
	.align	128
.text._ZN7cutlass13device_kernelINS_4gemm6kernel13GemmUniversalIN4cute5tupleIJiiiiEEENS1_10collective13CollectiveMmaINS1_34MainloopSm90TmaGmmaWarpSpecializedILi6ENS5_IJNS4_1CILi1EEESB_SB_EEENS1_32KernelTmaWarpSpecializedPingpongEEENS5_IJNSA_ILi64EEENSA_ILi256EEESF_EEENS_10tfloat32_tENS5_IJlSB_lEEESI_SJ_NS4_8TiledMMAINS4_8MMA_AtomIJNS4_4SM904GMMA30MMA_64x256x8_F32TF32TF32_SS_TNILNSN_7ScaleInE1ELSP_1EEEEEENS4_6LayoutISC_NS5_IJNSA_ILi0EEEST_ST_EEEEENS5_IJNS4_10UnderscoreESW_SW_EEEEENS4_13SM90_TMA_LOADENS4_14ComposedLayoutINS4_7SwizzleILi3ELi4ELi3EEENS4_18smem_ptr_flag_bitsILi32EEENSS_INS5_IJNSA_ILi8EEENSA_ILi32EEEEEENS5_IJS16_SB_EEEEEEEvNS4_8identityESZ_S1A_vS1B_EENS_8epilogue10collective6detail29Sm90TmaWarpSpecializedAdapterINS1E_15DefaultEpilogueISI_SJ_SJ_NS1D_6thread17LinearCombinationISI_Li1EffLNS1I_9ScaleType4KindE0ELNS_15FloatRoundStyleE2ESI_EENS1_15EpilogueDefaultEEEEEvvEEEEvNT_6ParamsE:
        .type           _ZN7cutlass13device_kernelINS_4gemm6kernel13GemmUniversalIN4cute5tupleIJiiiiEEENS1_10collective13CollectiveMmaINS1_34MainloopSm90TmaGmmaWarpSpecializedILi6ENS5_IJNS4_1CILi1EEESB_SB_EEENS1_32KernelTmaWarpSpecializedPingpongEEENS5_IJNSA_ILi64EEENSA_ILi256EEESF_EEENS_10tfloat32_tENS5_IJlSB_lEEESI_SJ_NS4_8TiledMMAINS4_8MMA_AtomIJNS4_4SM904GMMA30MMA_64x256x8_F32TF32TF32_SS_TNILNSN_7ScaleInE1ELSP_1EEEEEENS4_6LayoutISC_NS5_IJNSA_ILi0EEEST_ST_EEEEENS5_IJNS4_10UnderscoreESW_SW_EEEEENS4_13SM90_TMA_LOADENS4_14ComposedLayoutINS4_7SwizzleILi3ELi4ELi3EEENS4_18smem_ptr_flag_bitsILi32EEENSS_INS5_IJNSA_ILi8EEENSA_ILi32EEEEEENS5_IJS16_SB_EEEEEEEvNS4_8identityESZ_S1A_vS1B_EENS_8epilogue10collective6detail29Sm90TmaWarpSpecializedAdapterINS1E_15DefaultEpilogueISI_SJ_SJ_NS1D_6thread17LinearCombinationISI_Li1EffLNS1I_9ScaleType4KindE0ELNS_15FloatRoundStyleE2ESI_EENS1_15EpilogueDefaultEEEEEvvEEEEvNT_6ParamsE,@function
        .size           _ZN7cutlass13device_kernelINS_4gemm6kernel13GemmUniversalIN4cute5tupleIJiiiiEEENS1_10collective13CollectiveMmaINS1_34MainloopSm90TmaGmmaWarpSpecializedILi6ENS5_IJNS4_1CILi1EEESB_SB_EEENS1_32KernelTmaWarpSpecializedPingpongEEENS5_IJNSA_ILi64EEENSA_ILi256EEESF_EEENS_10tfloat32_tENS5_IJlSB_lEEESI_SJ_NS4_8TiledMMAINS4_8MMA_AtomIJNS4_4SM904GMMA30MMA_64x256x8_F32TF32TF32_SS_TNILNSN_7ScaleInE1ELSP_1EEEEEENS4_6LayoutISC_NS5_IJNSA_ILi0EEEST_ST_EEEEENS5_IJNS4_10UnderscoreESW_SW_EEEEENS4_13SM90_TMA_LOADENS4_14ComposedLayoutINS4_7SwizzleILi3ELi4ELi3EEENS4_18smem_ptr_flag_bitsILi32EEENSS_INS5_IJNSA_ILi8EEENSA_ILi32EEEEEENS5_IJS16_SB_EEEEEEEvNS4_8identityESZ_S1A_vS1B_EENS_8epilogue10collective6detail29Sm90TmaWarpSpecializedAdapterINS1E_15DefaultEpilogueISI_SJ_SJ_NS1D_6thread17LinearCombinationISI_Li1EffLNS1I_9ScaleType4KindE0ELNS_15FloatRoundStyleE2ESI_EENS1_15EpilogueDefaultEEEEEvvEEEEvNT_6ParamsE,(.L_x_329 - _ZN7cutlass13device_kernelINS_4gemm6kernel13GemmUniversalIN4cute5tupleIJiiiiEEENS1_10collective13CollectiveMmaINS1_34MainloopSm90TmaGmmaWarpSpecializedILi6ENS5_IJNS4_1CILi1EEESB_SB_EEENS1_32KernelTmaWarpSpecializedPingpongEEENS5_IJNSA_ILi64EEENSA_ILi256EEESF_EEENS_10tfloat32_tENS5_IJlSB_lEEESI_SJ_NS4_8TiledMMAINS4_8MMA_AtomIJNS4_4SM904GMMA30MMA_64x256x8_F32TF32TF32_SS_TNILNSN_7ScaleInE1ELSP_1EEEEEENS4_6LayoutISC_NS5_IJNSA_ILi0EEEST_ST_EEEEENS5_IJNS4_10UnderscoreESW_SW_EEEEENS4_13SM90_TMA_LOADENS4_14ComposedLayoutINS4_7SwizzleILi3ELi4ELi3EEENS4_18smem_ptr_flag_bitsILi32EEENSS_INS5_IJNSA_ILi8EEENSA_ILi32EEEEEENS5_IJS16_SB_EEEEEEEvNS4_8identityESZ_S1A_vS1B_EENS_8epilogue10collective6detail29Sm90TmaWarpSpecializedAdapterINS1E_15DefaultEpilogueISI_SJ_SJ_NS1D_6thread17LinearCombinationISI_Li1EffLNS1I_9ScaleType4KindE0ELNS_15FloatRoundStyleE2ESI_EENS1_15EpilogueDefaultEEEEEvvEEEEvNT_6ParamsE)
        .other          _ZN7cutlass13device_kernelINS_4gemm6kernel13GemmUniversalIN4cute5tupleIJiiiiEEENS1_10collective13CollectiveMmaINS1_34MainloopSm90TmaGmmaWarpSpecializedILi6ENS5_IJNS4_1CILi1EEESB_SB_EEENS1_32KernelTmaWarpSpecializedPingpongEEENS5_IJNSA_ILi64EEENSA_ILi256EEESF_EEENS_10tfloat32_tENS5_IJlSB_lEEESI_SJ_NS4_8TiledMMAINS4_8MMA_AtomIJNS4_4SM904GMMA30MMA_64x256x8_F32TF32TF32_SS_TNILNSN_7ScaleInE1ELSP_1EEEEEENS4_6LayoutISC_NS5_IJNSA_ILi0EEEST_ST_EEEEENS5_IJNS4_10UnderscoreESW_SW_EEEEENS4_13SM90_TMA_LOADENS4_14ComposedLayoutINS4_7SwizzleILi3ELi4ELi3EEENS4_18smem_ptr_flag_bitsILi32EEENSS_INS5_IJNSA_ILi8EEENSA_ILi32EEEEEENS5_IJS16_SB_EEEEEEEvNS4_8identityESZ_S1A_vS1B_EENS_8epilogue10collective6detail29Sm90TmaWarpSpecializedAdapterINS1E_15DefaultEpilogueISI_SJ_SJ_NS1D_6thread17LinearCombinationISI_Li1EffLNS1I_9ScaleType4KindE0ELNS_15FloatRoundStyleE2ESI_EENS1_15EpilogueDefaultEEEEEvvEEEEvNT_6ParamsE,@"STO_CUDA_ENTRY STV_DEFAULT"
_ZN7cutlass13device_kernelINS_4gemm6kernel13GemmUniversalIN4cute5tupleIJiiiiEEENS1_10collective13CollectiveMmaINS1_34MainloopSm90TmaGmmaWarpSpecializedILi6ENS5_IJNS4_1CILi1EEESB_SB_EEENS1_32KernelTmaWarpSpecializedPingpongEEENS5_IJNSA_ILi64EEENSA_ILi256EEESF_EEENS_10tfloat32_tENS5_IJlSB_lEEESI_SJ_NS4_8TiledMMAINS4_8MMA_AtomIJNS4_4SM904GMMA30MMA_64x256x8_F32TF32TF32_SS_TNILNSN_7ScaleInE1ELSP_1EEEEEENS4_6LayoutISC_NS5_IJNSA_ILi0EEEST_ST_EEEEENS5_IJNS4_10UnderscoreESW_SW_EEEEENS4_13SM90_TMA_LOADENS4_14ComposedLayoutINS4_7SwizzleILi3ELi4ELi3EEENS4_18smem_ptr_flag_bitsILi32EEENSS_INS5_IJNSA_ILi8EEENSA_ILi32EEEEEENS5_IJS16_SB_EEEEEEEvNS4_8identityESZ_S1A_vS1B_EENS_8epilogue10collective6detail29Sm90TmaWarpSpecializedAdapterINS1E_15DefaultEpilogueISI_SJ_SJ_NS1D_6thread17LinearCombinationISI_Li1EffLNS1I_9ScaleType4KindE0ELNS_15FloatRoundStyleE2ESI_EENS1_15EpilogueDefaultEEEEEvvEEEEvNT_6ParamsE:
[----:B------:R-:W0:Y:S02]  /*0000*/  LDC R1, c[0x0][0x28] ;  /* 0x00000a00ff017b82 */ /* 0x000e240000000800 */
[----:B0-----:R-:W-:Y:S01]  /*0010*/  VIADD R1, R1, 0xfffffff8 ;  /* 0xfffffff801017836 */ /* 0x001fe20000000000 */
[----:B------:R-:W0:Y:S01]  /*0020*/  S2R R4, SR_TID.X ;  /* 0x0000000000047919 */ /* 0x000e220000002100 */
[----:B------:R-:W-:Y:S01]  /*0030*/  ELECT P0, URZ, PT ;  /* 0x00000000003f782f */ /* 0x000fe20003800000 */
[----:B------:R-:W-:Y:S01]  /*0040*/  BSSY B0, `(.L_x_0) ;  /* 0x000000f000007945 */ /* 0x000fe20003800000 */
[--C-:B0-----:R-:W-:Y:S02]  /*0050*/  SHF.R.U32.HI R0, RZ, 0x5, R4.reuse ;  /* 0x00000005ff007819 */ /* 0x101fe40000011604 */
[----:B------:R-:W-:-:S03]  /*0060*/  SHF.R.U32.HI R5, RZ, 0x7, R4 ;  /* 0x00000007ff057819 */ /* 0x000fc60000011604 */
[----:B------:R-:W0:Y:S04]  /*0070*/  SHFL.IDX PT, R2, R0, RZ, 0x1f ;  /* 0x00001fff00027589 */ /* 0x000e2800000e0000 */
[----:B------:R1:W2:Y:S01]  /*0080*/  SHFL.IDX PT, R8, R5, RZ, 0x1f ;  /* 0x00001fff05087589 */ /* 0x0002a200000e0000 */
[----:B0-----:R-:W-:-:S13]  /*0090*/  ISETP.NE.OR P0, PT, R2, RZ, !P0 ;  /* 0x000000ff0200720c */ /* 0x001fda0004705670 */
[----:B-12---:R-:W-:Y:S05]  /*00a0*/  @P0 BRA `(.L_x_1) ;  /* 0x0000000000200947 */ /* 0x006fea0003800000 */
[----:B------:R-:W-:Y:S02]  /*00b0*/  ULDC.64 UR4, c[0x0][0x198] ;  /* 0x0000660000047ab9 */ /* 0x000fe40000000a00 */
[----:B------:R-:W-:Y:S02]  /*00c0*/  UIADD3 UR6, UP0, UR4, 0xf0, URZ ;  /* 0x000000f004067890 */ /* 0x000fe4000ff1e03f */
[----:B------:R-:W-:Y:S02]  /*00d0*/  UIADD3 UR4, UP1, UR4, 0x1f0, URZ ;  /* 0x000001f004047890 */ /* 0x000fe4000ff3e03f */
[----:B------:R-:W-:Y:S02]  /*00e0*/  UIADD3.X UR7, URZ, UR5, URZ, UP0, !UPT ;  /* 0x000000053f077290 */ /* 0x000fe400087fe43f */
[----:B------:R-:W-:-:S07]  /*00f0*/  UIADD3.X UR5, URZ, UR5, URZ, UP1, !UPT ;  /* 0x000000053f057290 */ /* 0x000fce0008ffe43f */
[----:B------:R0:W-:Y:S02]  /*0100*/  UTMACCTL.PF [UR6] ;  /* 0x00000000060079b9 */ /* 0x0001e40008040000 */
[----:B------:R0:W-:Y:S02]  /*0110*/  UTMACCTL.PF [UR4] ;  /* 0x00000000040079b9 */ /* 0x0001e40008040000 */
[----:B0-----:R-:W-:Y:S01]  /*0120*/  NOP ;  /* 0x0000000000007918 */ /* 0x001fe20000000000 */
.L_x_1:
[----:B------:R-:W-:Y:S05]  /*0130*/  BSYNC B0 ;  /* 0x0000000000007941 */ /* 0x000fea0003800000 */
.L_x_0:
[----:B------:R-:W0:Y:S02]  /*0140*/  SHFL.IDX PT, R3, R0, RZ, 0x1f ;  /* 0x00001fff00037589 */ /* 0x000e2400000e0000 */
[----:B0-----:R-:W-:-:S13]  /*0150*/  ISETP.NE.AND P0, PT, R3, RZ, PT ;  /* 0x000000ff0300720c */ /* 0x001fda0003f05270 */
[----:B------:R-:W-:Y:S05]  /*0160*/  @P0 BRA `(.L_x_2) ;  /* 0x0000000000680947 */ /* 0x000fea0003800000 */
[----:B------:R-:W0:Y:S01]  /*0170*/  S2UR UR8, SR_CgaCtaId ;  /* 0x00000000000879c3 */ /* 0x000e220000008800 */
[----:B------:R-:W-:Y:S01]  /*0180*/  UMOV UR4, 0x400 ;  /* 0x0000040000047882 */ /* 0x000fe20000000000 */
[----:B------:R-:W-:Y:S01]  /*0190*/  UMOV UR5, 0x1 ;  /* 0x0000000100057882 */ /* 0x000fe20000000000 */
[----:B------:R-:W-:Y:S01]  /*01a0*/  UMOV UR6, 0x80 ;  /* 0x0000008000067882 */ /* 0x000fe20000000000 */
[----:B------:R-:W-:Y:S01]  /*01b0*/  ELECT P0, URZ, PT ;  /* 0x00000000003f782f */ /* 0x000fe20003800000 */
[----:B------:R-:W-:-:S04]  /*01c0*/  UIADD3 UR6, -UR6, 0x100000, URZ ;  /* 0x0010000006067890 */ /* 0x000fc8000fffe13f */
[----:B------:R-:W-:Y:S02]  /*01d0*/  USHF.L.U32 UR7, UR6, 0xb, URZ ;  /* 0x0000000b06077899 */ /* 0x000fe4000800063f */
[----:B------:R-:W-:Y:S02]  /*01e0*/  USHF.L.U32 UR6, UR6, 0x1, URZ ;  /* 0x0000000106067899 */ /* 0x000fe4000800063f */
[----:B0-----:R-:W-:Y:S02]  /*01f0*/  ULEA UR8, UR8, UR4, 0x18 ;  /* 0x0000000408087291 */ /* 0x001fe4000f8ec03f */
[----:B------:R-:W-:-:S04]  /*0200*/  UIADD3 UR4, -UR5, 0x100000, URZ ;  /* 0x0010000005047890 */ /* 0x000fc8000fffe13f */
[----:B------:R-:W-:Y:S02]  /*0210*/  USHF.L.U32 UR5, UR4, 0xb, URZ ;  /* 0x0000000b04057899 */ /* 0x000fe4000800063f */
[----:B------:R-:W-:Y:S01]  /*0220*/  USHF.L.U32 UR4, UR4, 0x1, URZ ;  /* 0x0000000104047899 */ /* 0x000fe2000800063f */
[----:B------:R-:W0:Y:S11]  /*0230*/  FENCE.VIEW.ASYNC.S ;  /* 0x00000000000073c6 */ /* 0x000e360000000000 */
[----:B0-----:R0:W1:Y:S01]  /*0240*/  SYNCS.EXCH.64 URZ, [UR8], UR4 ;  /* 0x00000004083f75b2 */ /* 0x0010620008000100 */
[----:B------:R0:W2:Y:S01]  /*0250*/  SYNCS.EXCH.64 URZ, [UR8+0x30], UR6 ;  /* 0x00003006083f75b2 */ /* 0x0000a20008000100 */
[----:B------:R0:W3:Y:S01]  /*0260*/  SYNCS.EXCH.64 URZ, [UR8+0x8], UR4 ;  /* 0x00000804083f75b2 */ /* 0x0000e20008000100 */
[----:B------:R0:W4:Y:S01]  /*0270*/  SYNCS.EXCH.64 URZ, [UR8+0x38], UR6 ;  /* 0x00003806083f75b2 */ /* 0x0001220008000100 */
[----:B------:R0:W0:Y:S01]  /*0280*/  SYNCS.EXCH.64 URZ, [UR8+0x10], UR4 ;  /* 0x00001004083f75b2 */ /* 0x0000220008000100 */
[----:B------:R0:W0:Y:S01]  /*0290*/  SYNCS.EXCH.64 URZ, [UR8+0x40], UR6 ;  /* 0x00004006083f75b2 */ /* 0x0000220008000100 */
[----:B------:R0:W0:Y:S01]  /*02a0*/  SYNCS.EXCH.64 URZ, [UR8+0x18], UR4 ;  /* 0x00001804083f75b2 */ /* 0x0000220008000100 */
[----:B------:R0:W0:Y:S01]  /*02b0*/  SYNCS.EXCH.64 URZ, [UR8+0x48], UR6 ;  /* 0x00004806083f75b2 */ /* 0x0000220008000100 */
[----:B------:R0:W0:Y:S01]  /*02c0*/  SYNCS.EXCH.64 URZ, [UR8+0x20], UR4 ;  /* 0x00002004083f75b2 */ /* 0x0000220008000100 */
[----:B------:R0:W0:Y:S01]  /*02d0*/  SYNCS.EXCH.64 URZ, [UR8+0x50], UR6 ;  /* 0x00005006083f75b2 */ /* 0x0000220008000100 */
[----:B------:R0:W0:Y:S01]  /*02e0*/  SYNCS.EXCH.64 URZ, [UR8+0x28], UR4 ;  /* 0x00002804083f75b2 */ /* 0x0000220008000100 */
[----:B------:R0:W0:Y:S01]  /*02f0*/  SYNCS.EXCH.64 URZ, [UR8+0x58], UR6 ;  /* 0x00005806083f75b2 */ /* 0x0000220008000100 */
[----:B------:R-:W-:Y:S01]  /*0300*/  NOP ;  /* 0x0000000000007918 */ /* 0x000fe20000000000 */
.L_x_2:
[----:B------:R-:W5:Y:S01]  /*0310*/  SHFL.IDX PT, R6, R0, RZ, 0x1f ;  /* 0x00001fff00067589 */ /* 0x000f6200000e0000 */
[----:B------:R-:W-:Y:S01]  /*0320*/  ELECT P0, URZ, PT ;  /* 0x00000000003f782f */ /* 0x000fe20003800000 */
[----:B------:R-:W-:Y:S01]  /*0330*/  NOP ;  /* 0x0000000000007918 */ /* 0x000fe20000000000 */
[----:B------:R-:W-:Y:S01]  /*0340*/  ELECT P1, URZ, PT ;  /* 0x00000000003f782f */ /* 0x000fe20003820000 */
[----:B------:R-:W1:Y:S01]  /*0350*/  SHFL.IDX PT, R3, R0, RZ, 0x1f ;  /* 0x00001fff00037589 */ /* 0x000e6200000e0000 */
[----:B0-----:R-:W-:Y:S01]  /*0360*/  UMOV UR4, 0x20 ;  /* 0x0000002000047882 */ /* 0x001fe20000000000 */
[----:B------:R-:W-:Y:S01]  /*0370*/  UMOV UR11, 0x80 ;  /* 0x00000080000b7882 */ /* 0x000fe20000000000 */
[----:B------:R-:W-:Y:S01]  /*0380*/  NOP ;  /* 0x0000000000007918 */ /* 0x000fe20000000000 */
[C---:B------:R-:W-:Y:S01]  /*0390*/  VIADD R33, R8.reuse, 0xffffffff ;  /* 0xffffffff08217836 */ /* 0x040fe20000000000 */
[----:B------:R-:W0:Y:S01]  /*03a0*/  SHFL.IDX PT, R5, R5, RZ, 0x1f ;  /* 0x00001fff05057589 */ /* 0x000e2200000e0000 */
[----:B------:R-:W-:Y:S01]  /*03b0*/  ULDC.64 UR36, c[0x0][0x208] ;  /* 0x0000820000247ab9 */ /* 0x000fe20000000a00 */
[----:B------:R-:W-:-:S02]  /*03c0*/  ISETP.NE.AND P2, PT, R8, RZ, PT ;  /* 0x000000ff0800720c */ /* 0x000fc40003f45270 */
[----:B------:R-:W-:Y:S02]  /*03d0*/  ISETP.GE.U32.AND P3, PT, R33, 0x2, PT ;  /* 0x000000022100780c */ /* 0x000fe40003f66070 */
[----:B-----5:R-:W-:Y:S02]  /*03e0*/  ISETP.NE.OR P0, PT, R6, RZ, !P0 ;  /* 0x000000ff0600720c */ /* 0x020fe40004705670 */
[----:B-1----:R-:W-:Y:S02]  /*03f0*/  ISETP.NE.OR P1, PT, R3, RZ, !P1 ;  /* 0x000000ff0300720c */ /* 0x002fe40004f25670 */
[----:B------:R-:W-:-:S04]  /*0400*/  SHF.R.S32.HI R3, RZ, 0x1f, R2 ;  /* 0x0000001fff037819 */ /* 0x000fc80000011402 */
[----:B------:R-:W-:-:S05]  /*0410*/  LEA.HI R3, R3, R2, RZ, 0x2 ;  /* 0x0000000203037211 */ /* 0x000fca00078f10ff */
[----:B------:R-:W-:Y:S01]  /*0420*/  VOTEU.ALL UP0, P0 ;  /* 0x00000000003f7886 */ /* 0x000fe20000000000 */
[----:B------:R-:W-:Y:S01]  /*0430*/  LOP3.LUT R3, R3, 0xfffffffc, RZ, 0xc0, !PT ;  /* 0xfffffffc03037812 */ /* 0x000fe200078ec0ff */
[----:B------:R-:W-:-:S03]  /*0440*/  VOTEU.ALL UP1, P1 ;  /* 0x00000000003f7886 */ /* 0x000fc60000820000 */
[----:B------:R-:W1:Y:S01]  /*0450*/  @!UP0 S2UR UR7, SR_CgaCtaId ;  /* 0x00000000000789c3 */ /* 0x000e620000008800 */
[----:B------:R-:W-:Y:S01]  /*0460*/  @!UP0 UMOV UR6, 0x400 ;  /* 0x0000040000068882 */ /* 0x000fe20000000000 */
[----:B------:R-:W-:-:S04]  /*0470*/  @!UP0 UIADD3 UR4, -UR4, 0x100000, URZ ;  /* 0x0010000004048890 */ /* 0x000fc8000fffe13f */
[----:B------:R-:W-:Y:S02]  /*0480*/  @!UP0 USHF.L.U32 UR5, UR4, 0xb, URZ ;  /* 0x0000000b04058899 */ /* 0x000fe4000800063f */
[----:B------:R-:W-:Y:S01]  /*0490*/  @!UP0 USHF.L.U32 UR4, UR4, 0x1, URZ ;  /* 0x0000000104048899 */ /* 0x000fe2000800063f */
[----:B------:R-:W-:Y:S01]  /*04a0*/  IMAD.IADD R0, R2, 0x1, -R3 ;  /* 0x0000000102007824 */ /* 0x000fe200078e0a03 */
[----:B------:R-:W-:Y:S01]  /*04b0*/  @!UP1 UMOV UR9, 0x400 ;  /* 0x0000040000099882 */ /* 0x000fe20000000000 */
[----:B------:R-:W-:Y:S01]  /*04c0*/  VOTEU.ALL UP2, P1 ;  /* 0x00000000003f7886 */ /* 0x000fe20000840000 */
[----:B------:R-:W-:Y:S01]  /*04d0*/  VOTEU.ALL UP3, P1 ;  /* 0x00000000003f7886 */ /* 0x000fe20000860000 */
[----:B------:R-:W-:Y:S01]  /*04e0*/  VOTEU.ALL UP4, P1 ;  /* 0x00000000003f7886 */ /* 0x000fe20000880000 */
[----:B------:R-:W5:Y:S01]  /*04f0*/  @!UP1 S2UR UR10, SR_CgaCtaId ;  /* 0x00000000000a99c3 */ /* 0x000f620000008800 */
[----:B------:R-:W-:Y:S01]  /*0500*/  VOTEU.ALL UP5, P1 ;  /* 0x00000000003f7886 */ /* 0x000fe200008a0000 */
[----:B------:R-:W-:-:S04]  /*0510*/  SHF.R.S32.HI R3, RZ, 0x1f, R4 ;  /* 0x0000001fff037819 */ /* 0x000fc80000011404 */
[----:B------:R-:W-:-:S04]  /*0520*/  LEA.HI R3, R3, R4, RZ, 0x7 ;  /* 0x0000000403037211 */ /* 0x000fc800078f38ff */
[----:B------:R-:W-:-:S05]  /*0530*/  LOP3.LUT R3, R3, 0xffffff80, RZ, 0xc0, !PT ;  /* 0xffffff8003037812 */ /* 0x000fca00078ec0ff */
[----:B------:R-:W-:Y:S01]  /*0540*/  IMAD.IADD R3, R4, 0x1, -R3 ;  /* 0x0000000104037824 */ /* 0x000fe200078e0a03 */
[----:B-1----:R-:W-:Y:S02]  /*0550*/  @!UP0 ULEA UR8, UR7, UR6, 0x18 ;  /* 0x0000000607088291 */ /* 0x002fe4000f8ec03f */
[----:B------:R-:W-:-:S04]  /*0560*/  @!UP1 UIADD3 UR6, -UR11, 0x100000, URZ ;  /* 0x001000000b069890 */ /* 0x000fc8000fffe13f */
[----:B------:R-:W-:Y:S02]  /*0570*/  @!UP1 USHF.L.U32 UR7, UR6, 0xb, URZ ;  /* 0x0000000b06079899 */ /* 0x000fe4000800063f */
[----:B------:R-:W-:Y:S01]  /*0580*/  @!UP1 USHF.L.U32 UR6, UR6, 0x1, URZ ;  /* 0x0000000106069899 */ /* 0x000fe2000800063f */
[----:B------:R-:W-:Y:S01]  /*0590*/  VOTEU.ALL UP0, P0 ;  /* 0x00000000003f7886 */ /* 0x000fe20000000000 */
[----:B-----5:R-:W-:Y:S01]  /*05a0*/  @!UP1 ULEA UR9, UR10, UR9, 0x18 ;  /* 0x000000090a099291 */ /* 0x020fe2000f8ec03f */
[----:B------:R-:W-:Y:S02]  /*05b0*/  VOTEU.ALL UP1, P0 ;  /* 0x00000000003f7886 */ /* 0x000fe40000020000 */
[----:B------:R-:W-:Y:S01]  /*05c0*/  ULDC.64 UR10, c[0x0][0x598] ;  /* 0x00016600000a7ab9 */ /* 0x000fe20000000a00 */
[----:B------:R-:W-:Y:S01]  /*05d0*/  ISETP.NE.AND P0, PT, R0, 0x3, PT ;  /* 0x000000030000780c */ /* 0x000fe20003f05270 */
[----:B------:R-:W1:Y:S02]  /*05e0*/  FENCE.VIEW.ASYNC.S ;  /* 0x00000000000073c6 */ /* 0x000e640000000000 */
[----:B-1----:R1:W2:Y:S01]  /*05f0*/  @!UP0 SYNCS.EXCH.64 URZ, [UR8+0x90], UR4 ;  /* 0x00009004083f85b2 */ /* 0x0022a20008000100 */
[----:B------:R-:W-:-:S02]  /*0600*/  ISETP.NE.U32.AND P1, PT, RZ, UR10, PT ;  /* 0x0000000aff007c0c */ /* 0x000fc4000bf25070 */
[----:B------:R-:W-:Y:S02]  /*0610*/  ISETP.EQ.OR P0, PT, R0, RZ, !P0 ;  /* 0x000000ff0000720c */ /* 0x000fe40004702670 */
[----:B------:R-:W-:Y:S02]  /*0620*/  ISETP.NE.AND.EX P1, PT, RZ, UR11, PT, P1 ;  /* 0x0000000bff007c0c */ /* 0x000fe4000bf25310 */
[----:B------:R-:W-:-:S04]  /*0630*/  ISETP.EQ.AND P0, PT, R8, RZ, P0 ;  /* 0x000000ff0800720c */ /* 0x000fc80000702270 */
[----:B------:R-:W-:-:S04]  /*0640*/  SEL R16, RZ, 0x1, !P0 ;  /* 0x00000001ff107807 */ /* 0x000fc80004000000 */
[----:B------:R-:W-:Y:S01]  /*0650*/  SEL R16, R16, 0x2, P3 ;  /* 0x0000000210107807 */ /* 0x000fe20001800000 */
[----:B------:R1:W2:Y:S01]  /*0660*/  @!UP1 SYNCS.EXCH.64 URZ, [UR8+0x98], UR4 ;  /* 0x00009804083f95b2 */ /* 0x0002a20008000100 */
[----:B------:R-:W-:Y:S01]  /*0670*/  NOP ;  /* 0x0000000000007918 */ /* 0x000fe20000000000 */
[----:B------:R1:W2:Y:S01]  /*0680*/  @!UP2 SYNCS.EXCH.64 URZ, [UR9+0x70], UR6 ;  /* 0x00007006093fa5b2 */ /* 0x0002a20008000100 */
[----:B------:R1:W2:Y:S01]  /*0690*/  @!UP3 SYNCS.EXCH.64 URZ, [UR9+0x78], UR6 ;  /* 0x00007806093fb5b2 */ /* 0x0002a20008000100 */
[----:B------:R1:W2:Y:S01]  /*06a0*/  @!UP4 SYNCS.EXCH.64 URZ, [UR9+0x80], UR6 ;  /* 0x00008006093fc5b2 */ /* 0x0002a20008000100 */
[----:B------:R1:W2:Y:S01]  /*06b0*/  @!UP5 SYNCS.EXCH.64 URZ, [UR9+0x88], UR6 ;  /* 0x00008806093fd5b2 */ /* 0x0002a20008000100 */
[----:B------:R-:W-:Y:S01]  /*06c0*/  NOP ;  /* 0x0000000000007918 */ /* 0x000fe20000000000 */
[----:B--234-:R-:W-:Y:S06]  /*06d0*/  BAR.SYNC.DEFER_BLOCKING 0x0 ;  /* 0x0000000000007b1d */ /* 0x01cfec0000010000 */
[----:B01----:R-:W-:Y:S05]  /*06e0*/  @!P1 BRA `(.L_x_3) ;  /* 0x00000000001c9947 */ /* 0x003fea0003800000 */
[----:B------:R-:W0:Y:S02]  /*06f0*/  LDC.64 R6, c[0x0][0x598] ;  /* 0x00016600ff067b82 */ /* 0x000e240000000a00 */
[----:B0-----:R-:W2:Y:S02]  /*0700*/  LDG.E.64 R6, desc[UR36][R6.64] ;  /* 0x0000002406067981 */ /* 0x001ea4000c1e1b00 */
[----:B--2---:R-:W-:-:S04]  /*0710*/  ISETP.NE.U32.AND P0, PT, R6, RZ, PT ;  /* 0x000000ff0600720c */ /* 0x004fc80003f05070 */
[----:B------:R-:W-:-:S13]  /*0720*/  ISETP.NE.AND.EX P0, PT, R7, RZ, PT, P0 ;  /* 0x000000ff0700720c */ /* 0x000fda0003f05300 */
[----:B------:R-:W-:Y:S05]  /*0730*/  @!P0 BRA `(.L_x_3) ;  /* 0x0000000000088947 */ /* 0x000fea0003800000 */
[----:B------:R1:W5:Y:S01]  /*0740*/  LD.E R153, desc[UR36][R6.64] ;  /* 0x0000002406997980 */ /* 0x000362000c101900 */
[----:B------:R-:W-:Y:S05]  /*0750*/  BRA `(.L_x_4) ;  /* 0x0000000000247947 */ /* 0x000fea0003800000 */
.L_x_3:
[----:B------:R-:W-:Y:S02]  /*0760*/  ULDC.64 UR4, c[0x0][0x588] ;  /* 0x0001620000047ab9 */ /* 0x000fe40000000a00 */
[----:B------:R-:W-:-:S04]  /*0770*/  ISETP.NE.U32.AND P0, PT, RZ, UR4, PT ;  /* 0x00000004ff007c0c */ /* 0x000fc8000bf05070 */
[----:B------:R-:W-:-:S13]  /*0780*/  ISETP.NE.AND.EX P0, PT, RZ, UR5, PT, P0 ;  /* 0x00000005ff007c0c */ /* 0x000fda000bf05300 */
[----:B------:R-:W-:Y:S05]  /*0790*/  @!P0 BRA `(.L_x_5) ;  /* 0x00000000000c8947 */ /* 0x000fea0003800000 */
[----:B------:R-:W0:Y:S02]  /*07a0*/  LDC.64 R6, c[0x0][0x588] ;  /* 0x00016200ff067b82 */ /* 0x000e240000000a00 */
[----:B0-----:R0:W5:Y:S01]  /*07b0*/  LDG.E R153, desc[UR36][R6.64] ;  /* 0x0000002406997981 */ /* 0x001162000c1e1900 */
[----:B------:R-:W-:Y:S05]  /*07c0*/  BRA `(.L_x_4) ;  /* 0x0000000000087947 */ /* 0x000fea0003800000 */
.L_x_5:
[----:B------:R-:W-:Y:S02]  /*07d0*/  ULDC UR4, c[0x0][0x580] ;  /* 0x0001600000047ab9 */ /* 0x000fe40000000800 */
[----:B------:R-:W-:-:S07]  /*07e0*/  IMAD.U32 R153, RZ, RZ, UR4 ;  /* 0x00000004ff997e24 */ /* 0x000fce000f8e00ff */
.L_x_4:
[----:B------:R-:W-:Y:S02]  /*07f0*/  ULDC.64 UR4, c[0x0][0x5a0] ;  /* 0x0001680000047ab9 */ /* 0x000fe40000000a00 */
[----:B------:R-:W-:-:S04]  /*0800*/  ISETP.NE.U32.AND P0, PT, RZ, UR4, PT ;  /* 0x00000004ff007c0c */ /* 0x000fc8000bf05070 */
[----:B------:R-:W-:-:S13]  /*0810*/  ISETP.NE.AND.EX P0, PT, RZ, UR5, PT, P0 ;  /* 0x00000005ff007c0c */ /* 0x000fda000bf05300 */
[----:B------:R-:W-:Y:S05]  /*0820*/  @!P0 BRA `(.L_x_6) ;  /* 0x00000000001c8947 */ /* 0x000fea0003800000 */
[----:B01----:R-:W0:Y:S02]  /*0830*/  LDC.64 R6, c[0x0][0x5a0] ;  /* 0x00016800ff067b82 */ /* 0x003e240000000a00 */
[----:B0-----:R-:W2:Y:S02]  /*0840*/  LDG.E.64 R6, desc[UR36][R6.64] ;  /* 0x0000002406067981 */ /* 0x001ea4000c1e1b00 */
[----:B--2---:R-:W-:-:S04]  /*0850*/  ISETP.NE.U32.AND P0, PT, R6, RZ, PT ;  /* 0x000000ff0600720c */ /* 0x004fc80003f05070 */
[----:B------:R-:W-:-:S13]  /*0860*/  ISETP.NE.AND.EX P0, PT, R7, RZ, PT, P0 ;  /* 0x000000ff0700720c */ /* 0x000fda0003f05300 */
[----:B------:R-:W-:Y:S05]  /*0870*/  @!P0 BRA `(.L_x_6) ;  /* 0x0000000000088947 */ /* 0x000fea0003800000 */
[----:B------:R3:W5:Y:S01]  /*0880*/  LD.E R152, desc[UR36][R6.64] ;  /* 0x0000002406987980 */ /* 0x000762000c101900 */
[----:B------:R-:W-:Y:S05]  /*0890*/  BRA `(.L_x_7) ;  /* 0x0000000000247947 */ /* 0x000fea0003800000 */
.L_x_6:
[----:B------:R-:W-:Y:S02]  /*08a0*/  ULDC.64 UR4, c[0x0][0x590] ;  /* 0x0001640000047ab9 */ /* 0x000fe40000000a00 */
[----:B------:R-:W-:-:S04]  /*08b0*/  ISETP.NE.U32.AND P0, PT, RZ, UR4, PT ;  /* 0x00000004ff007c0c */ /* 0x000fc8000bf05070 */
[----:B------:R-:W-:-:S13]  /*08c0*/  ISETP.NE.AND.EX P0, PT, RZ, UR5, PT, P0 ;  /* 0x00000005ff007c0c */ /* 0x000fda000bf05300 */
[----:B------:R-:W-:Y:S05]  /*08d0*/  @!P0 BRA `(.L_x_8) ;  /* 0x00000000000c8947 */ /* 0x000fea0003800000 */
[----:B01----:R-:W0:Y:S02]  /*08e0*/  LDC.64 R6, c[0x0][0x590] ;  /* 0x00016400ff067b82 */ /* 0x003e240000000a00 */
[----:B0-----:R2:W5:Y:S01]  /*08f0*/  LDG.E R152, desc[UR36][R6.64] ;  /* 0x0000002406987981 */ /* 0x001562000c1e1900 */
[----:B------:R-:W-:Y:S05]  /*0900*/  BRA `(.L_x_7) ;  /* 0x0000000000087947 */ /* 0x000fea0003800000 */
.L_x_8:
[----:B------:R-:W-:Y:S02]  /*0910*/  ULDC UR4, c[0x0][0x584] ;  /* 0x0001610000047ab9 */ /* 0x000fe40000000800 */
[----:B------:R-:W-:-:S07]  /*0920*/  IMAD.U32 R152, RZ, RZ, UR4 ;  /* 0x00000004ff987e24 */ /* 0x000fce000f8e00ff */
.L_x_7:
[----:B------:R-:W4:Y:S01]  /*0930*/  LDC R2, c[0x0][0x65c] ;  /* 0x00019700ff027b82 */ /* 0x000f220000000800 */
[----:B------:R-:W4:Y:S01]  /*0940*/  S2R R14, SR_CTAID.Y ;  /* 0x00000000000e7919 */ /* 0x000f220000002600 */
[----:B------:R-:W-:Y:S01]  /*0950*/  ULDC UR6, c[0x0][0x28c] ;  /* 0x0000a30000067ab9 */ /* 0x000fe20000000800 */
[----:B------:R-:W-:Y:S01]  /*0960*/  ISETP.NE.AND P0, PT, R8, 0x2, PT ;  /* 0x000000020800780c */ /* 0x000fe20003f05270 */
[----:B------:R-:W-:Y:S01]  /*0970*/  UIADD3 UR6, UR6, 0x3f, URZ ;  /* 0x0000003f06067890 */ /* 0x000fe2000fffe03f */
[----:B0123--:R-:W0:Y:S01]  /*0980*/  S2R R6, SR_CTAID.X ;  /* 0x0000000000067919 */ /* 0x00fe220000002500 */
[----:B------:R-:W-:Y:S01]  /*0990*/  IMAD.MOV.U32 R7, RZ, RZ, RZ ;  /* 0x000000ffff077224 */ /* 0x000fe200078e00ff */
[----:B------:R-:W-:Y:S01]  /*09a0*/  UMOV UR38, URZ ;  /* 0x0000003f00267c82 */ /* 0x000fe20008000000 */
[----:B------:R-:W-:Y:S01]  /*09b0*/  USHF.R.S32.HI UR7, URZ, 0x1f, UR6 ;  /* 0x0000001f3f077899 */ /* 0x000fe20008011406 */
[----:B------:R-:W-:Y:S01]  /*09c0*/  UMOV UR39, URZ ;  /* 0x0000003f00277c82 */ /* 0x000fe20008000000 */
[----:B------:R-:W-:-:S02]  /*09d0*/  ULDC.64 UR8, c[0x0][0x650] ;  /* 0x0001940000087ab9 */ /* 0x000fc40000000a00 */
[----:B------:R-:W-:-:S04]  /*09e0*/  ULEA.HI UR7, UR7, UR6, URZ, 0x6 ;  /* 0x0000000607077291 */ /* 0x000fc8000f8f303f */
[----:B------:R-:W-:Y:S01]  /*09f0*/  USHF.R.S32.HI UR40, URZ, 0x6, UR7 ;  /* 0x000000063f287899 */ /* 0x000fe20008011407 */
[----:B----4-:R-:W-:-:S13]  /*0a00*/  ISETP.NE.AND P1, PT, R2, 0x1, PT ;  /* 0x000000010200780c */ /* 0x010fda0003f25270 */
[----:B------:R-:W0:Y:S01]  /*0a10*/  @P1 LDC R19, c[0x0][0x10] ;  /* 0x00000400ff131b82 */ /* 0x000e220000000800 */
[----:B------:R-:W-:Y:S02]  /*0a20*/  @P1 IMAD.MOV.U32 R8, RZ, RZ, R14 ;  /* 0x000000ffff081224 */ /* 0x000fe400078e000e */
[----:B------:R-:W-:Y:S02]  /*0a30*/  @P1 IMAD.MOV.U32 R9, RZ, RZ, RZ ;  /* 0x000000ffff091224 */ /* 0x000fe400078e00ff */
[----:B------:R-:W-:-:S03]  /*0a40*/  @P1 IMAD.MOV.U32 R17, RZ, RZ, RZ ;  /* 0x000000ffff111224 */ /* 0x000fc600078e00ff */
[----:B------:R-:W1:Y:S01]  /*0a50*/  @!P1 LDC R11, c[0x0][0xc] ;  /* 0x00000300ff0b9b82 */ /* 0x000e620000000800 */
[----:B------:R-:W-:Y:S01]  /*0a60*/  ULDC UR4, c[0x0][0xc] ;  /* 0x0000030000047ab9 */ /* 0x000fe20000000800 */
[----:B------:R-:W-:Y:S02]  /*0a70*/  ULDC UR5, c[0x0][0x10] ;  /* 0x0000040000057ab9 */ /* 0x000fe40000000800 */
[----:B------:R-:W-:-:S04]  /*0a80*/  UIMAD.WIDE.U32 UR4, UR4, UR5, URZ ;  /* 0x00000005040472a5 */ /* 0x000fc8000f8e003f */
[----:B------:R-:W2:Y:S01]  /*0a90*/  LDC R2, c[0x0][0x14] ;  /* 0x00000500ff027b82 */ /* 0x000ea20000000800 */
[----:B0-----:R-:W-:-:S04]  /*0aa0*/  @P1 IMAD.WIDE.U32 R18, R6, R19, R8 ;  /* 0x0000001306121225 */ /* 0x001fc800078e0008 */
[----:B------:R-:W-:Y:S02]  /*0ab0*/  @P1 IMAD.IADD R17, R19, 0x1, R17 ;  /* 0x0000000113111824 */ /* 0x000fe400078e0211 */
[----:B-1----:R-:W-:-:S04]  /*0ac0*/  @!P1 IMAD.WIDE.U32 R8, R11, R14, R6 ;  /* 0x0000000e0b089225 */ /* 0x002fc800078e0006 */
[----:B------:R-:W-:Y:S02]  /*0ad0*/  @!P1 IMAD.MOV.U32 R18, RZ, RZ, R8 ;  /* 0x000000ffff129224 */ /* 0x000fe400078e0008 */
[----:B------:R-:W-:Y:S02]  /*0ae0*/  @!P1 IMAD.MOV.U32 R17, RZ, RZ, R9 ;  /* 0x000000ffff119224 */ /* 0x000fe400078e0009 */
[----:B--2---:R-:W-:-:S04]  /*0af0*/  IMAD.WIDE.U32 R12, R2, UR4, RZ ;  /* 0x00000004020c7c25 */ /* 0x004fc8000f8e00ff */
[----:B------:R-:W-:Y:S01]  /*0b00*/  IMAD R23, R2, UR5, RZ ;  /* 0x0000000502177c24 */ /* 0x000fe2000f8e02ff */
[----:B------:R0:W-:Y:S03]  /*0b10*/  STL.64 [R1], R12 ;  /* 0x0000000c01007387 */ /* 0x0001e60000100a00 */
[----:B------:R-:W-:Y:S01]  /*0b20*/  IMAD.IADD R23, R13, 0x1, R23 ;  /* 0x000000010d177824 */ /* 0x000fe200078e0217 */
[----:B------:R-:W-:Y:S06]  /*0b30*/  @P0 BRA `(.L_x_9) ;  /* 0x0000000000200947 */ /* 0x000fec0003800000 */
[----:B------:R-:W-:Y:S01]  /*0b40*/  UISETP.GE.U32.AND UP0, UPT, UR40, 0x6, UPT ;  /* 0x000000062800788c */ /* 0x000fe2000bf06070 */
[----:B------:R-:W-:Y:S01]  /*0b50*/  IADD3 R18, P0, R18, R12, RZ ;  /* 0x0000000c12127210 */ /* 0x000fe20007f1e0ff */
[----:B------:R-:W-:Y:S01]  /*0b60*/  UIMAD.WIDE.U32 UR4, UR40, -0x55555555, URZ ;  /* 0xaaaaaaab280478a5 */ /* 0x000fe2000f8e003f */
[----:B------:R-:W-:-:S03]  /*0b70*/  UMOV UR39, URZ ;  /* 0x0000003f00277c82 */ /* 0x000fc60008000000 */
[----:B------:R-:W-:Y:S01]  /*0b80*/  USHF.R.U32.HI UR4, URZ, 0x2, UR5 ;  /* 0x000000023f047899 */ /* 0x000fe20008011605 */
[----:B------:R-:W-:-:S03]  /*0b90*/  IMAD.X R17, R23, 0x1, R17, P0 ;  /* 0x0000000117117824 */ /* 0x000fc600000e0611 */
[----:B------:R-:W-:Y:S02]  /*0ba0*/  UIMAD UR38, UR4, -0x6, UR40 ;  /* 0xfffffffa042678a4 */ /* 0x000fe4000f8e0228 */
[----:B------:R-:W-:-:S12]  /*0bb0*/  @UP0 ULOP3.LUT UR39, UR4, 0x1, URZ, 0xc0, !UPT ;  /* 0x0000000104270892 */ /* 0x000fd8000f8ec03f */
.L_x_9:
[----:B------:R-:W-:Y:S01]  /*0bc0*/  ISETP.GE.U32.AND P0, PT, R18, UR8, PT ;  /* 0x0000000812007c0c */ /* 0x000fe2000bf06070 */
[----:B------:R-:W-:Y:S01]  /*0bd0*/  IMAD.MOV.U32 R19, RZ, RZ, -0x1 ;  /* 0xffffffffff137424 */ /* 0x000fe200078e00ff */
[----:B------:R-:W-:Y:S01]  /*0be0*/  PRMT R8, RZ, 0x7610, R8 ;  /* 0x00007610ff087816 */ /* 0x000fe20000000008 */
[----:B------:R-:W-:Y:S01]  /*0bf0*/  IMAD.MOV.U32 R22, RZ, RZ, -0x1 ;  /* 0xffffffffff167424 */ /* 0x000fe200078e00ff */
[----:B------:R-:W-:Y:S01]  /*0c00*/  ISETP.GE.U32.AND.EX P0, PT, R17, UR9, PT, P0 ;  /* 0x0000000911007c0c */ /* 0x000fe2000bf06100 */
[----:B------:R-:W-:-:S12]  /*0c10*/  IMAD.MOV.U32 R2, RZ, RZ, -0x1 ;  /* 0xffffffffff027424 */ /* 0x000fd800078e00ff */
[----:B------:R-:W-:Y:S05]  /*0c20*/  @P0 BRA `(.L_x_10) ;  /* 0x00000004005c0947 */ /* 0x000fea0003800000 */
[----:B------:R-:W1:Y:S01]  /*0c30*/  LDC.64 R20, c[0x0][0x628] ;  /* 0x00018a00ff147b82 */ /* 0x000e620000000a00 */
[----:B------:R-:W-:Y:S02]  /*0c40*/  IMAD.MOV.U32 R8, RZ, RZ, R18 ;  /* 0x000000ffff087224 */ /* 0x000fe400078e0012 */
[----:B------:R-:W-:-:S05]  /*0c50*/  IMAD.MOV.U32 R9, RZ, RZ, R17 ;  /* 0x000000ffff097224 */ /* 0x000fca00078e0011 */
[----:B------:R-:W2:Y:S08]  /*0c60*/  LDC R2, c[0x0][0x630] ;  /* 0x00018c00ff027b82 */ /* 0x000eb00000000800 */
[----:B------:R-:W3:Y:S01]  /*0c70*/  LDC.64 R24, c[0x0][0x620] ;  /* 0x00018800ff187b82 */ /* 0x000ee20000000a00 */
[----:B-1----:R-:W-:-:S04]  /*0c80*/  ISETP.NE.U32.AND P0, PT, R20, RZ, PT ;  /* 0x000000ff1400720c */ /* 0x002fc80003f05070 */
[----:B------:R-:W-:-:S13]  /*0c90*/  ISETP.NE.AND.EX P0, PT, R21, RZ, PT, P0 ;  /* 0x000000ff1500720c */ /* 0x000fda0003f05300 */
[----:B--23--:R-:W-:Y:S05]  /*0ca0*/  @!P0 BRA `(.L_x_11) ;  /* 0x0000000000288947 */ /* 0x00cfea0003800000 */
[----:B0-----:R-:W0:Y:S02]  /*0cb0*/  LDC R13, c[0x0][0x634] ;  /* 0x00018d00ff0d7b82 */ /* 0x001e240000000800 */
[----:B0-----:R-:W-:-:S05]  /*0cc0*/  IADD3 R13, P0, R18, R13, RZ ;  /* 0x0000000d120d7210 */ /* 0x001fca0007f1e0ff */
[----:B------:R-:W-:-:S04]  /*0cd0*/  IMAD.X R15, RZ, RZ, R17, P0 ;  /* 0x000000ffff0f7224 */ /* 0x000fc800000e0611 */
[----:B------:R-:W-:-:S04]  /*0ce0*/  IMAD.WIDE.U32 R8, R15, R20, RZ ;  /* 0x000000140f087225 */ /* 0x000fc800078e00ff */
[----:B------:R-:W-:-:S04]  /*0cf0*/  IMAD.WIDE.U32 R10, P0, R13, R21, R8 ;  /* 0x000000150d0a7225 */ /* 0x000fc80007800008 */
[----:B------:R-:W-:-:S04]  /*0d00*/  IMAD.WIDE.U32 R8, R13, R20, RZ ;  /* 0x000000140d087225 */ /* 0x000fc800078e00ff */
[----:B------:R-:W-:Y:S01]  /*0d10*/  IMAD.X R13, RZ, RZ, RZ, P0 ;  /* 0x000000ffff0d7224 */ /* 0x000fe200000e06ff */
[----:B------:R-:W-:Y:S01]  /*0d20*/  IADD3 RZ, P0, R9, R10, RZ ;  /* 0x0000000a09ff7210 */ /* 0x000fe20007f1e0ff */
[----:B------:R-:W-:-:S04]  /*0d30*/  IMAD.MOV.U32 R12, RZ, RZ, R11 ;  /* 0x000000ffff0c7224 */ /* 0x000fc800078e000b */
[----:B------:R-:W-:-:S08]  /*0d40*/  IMAD.WIDE.U32.X R8, R15, R21, R12, P0 ;  /* 0x000000150f087225 */ /* 0x000fd000000e040c */
.L_x_11:
[-CC-:B------:R-:W-:Y:S01]  /*0d50*/  SHF.R.U64 R31, R8, R2.reuse, R9.reuse ;  /* 0x00000002081f7219 */ /* 0x180fe20000001209 */
[----:B0-----:R-:W0:Y:S01]  /*0d60*/  LDC R12, c[0x0][0x618] ;  /* 0x00018600ff0c7b82 */ /* 0x001e220000000800 */
[----:B------:R-:W-:Y:S01]  /*0d70*/  SHF.R.U32.HI R7, RZ, R2, R9 ;  /* 0x00000002ff077219 */ /* 0x000fe20000011609 */
[----:B------:R-:W-:Y:S01]  /*0d80*/  ULDC UR4, c[0x0][0x150] ;  /* 0x0000540000047ab9 */ /* 0x000fe20000000800 */
[----:B------:R-:W-:Y:S01]  /*0d90*/  IADD3 R11, P0, RZ, -R31, RZ ;  /* 0x8000001fff0b7210 */ /* 0x000fe20007f1e0ff */
[----:B------:R-:W-:Y:S01]  /*0da0*/  IMAD.MOV.U32 R19, RZ, RZ, R17 ;  /* 0x000000ffff137224 */ /* 0x000fe200078e0011 */
[----:B------:R-:W-:-:S03]  /*0db0*/  I2FP.F32.U32 R2, R6 ;  /* 0x0000000600027245 */ /* 0x000fc60000201000 */
[----:B------:R-:W1:Y:S01]  /*0dc0*/  LDC.64 R26, c[0x0][0x640] ;  /* 0x00019000ff1a7b82 */ /* 0x000e620000000a00 */
[----:B------:R-:W-:Y:S02]  /*0dd0*/  IMAD.X R13, RZ, RZ, ~R7, P0 ;  /* 0x000000ffff0d7224 */ /* 0x000fe400000e0e07 */
[----:B------:R-:W-:Y:S01]  /*0de0*/  FMUL R2, R2, UR4 ;  /* 0x0000000402027c20 */ /* 0x000fe20008400000 */
[----:B------:R-:W-:Y:S01]  /*0df0*/  IMAD.WIDE.U32 R8, R11, R24, R18 ;  /* 0x000000180b087225 */ /* 0x000fe200078e0012 */
[----:B------:R-:W-:-:S03]  /*0e00*/  ULDC UR4, c[0x0][0x154] ;  /* 0x0000550000047ab9 */ /* 0x000fc60000000800 */
[----:B------:R-:W-:Y:S01]  /*0e10*/  IMAD R10, R13, R24, RZ ;  /* 0x000000180d0a7224 */ /* 0x000fe200078e02ff */
[----:B------:R-:W2:Y:S01]  /*0e20*/  LDC R7, c[0x0][0x144] ;  /* 0x00005100ff077b82 */ /* 0x000ea20000000800 */
[----:B------:R-:W3:Y:S02]  /*0e30*/  F2I.U32.TRUNC.NTZ R2, R2 ;  /* 0x0000000200027305 */ /* 0x000ee4000020f000 */
[----:B------:R-:W-:-:S04]  /*0e40*/  IMAD R11, R11, R25, R10 ;  /* 0x000000190b0b7224 */ /* 0x000fc800078e020a */
[----:B------:R-:W-:Y:S01]  /*0e50*/  IMAD.IADD R9, R9, 0x1, R11 ;  /* 0x0000000109097824 */ /* 0x000fe200078e020b */
[----:B------:R-:W4:Y:S01]  /*0e60*/  LDC R22, c[0x0][0x608] ;  /* 0x00018200ff167b82 */ /* 0x000f220000000800 */
[----:B------:R-:W-:-:S03]  /*0e70*/  IMAD.MOV.U32 R11, RZ, RZ, -0x1 ;  /* 0xffffffffff0b7424 */ /* 0x000fc600078e00ff */
[--C-:B0-----:R-:W-:Y:S02]  /*0e80*/  SHF.R.U64 R20, R8, R12, R9.reuse ;  /* 0x0000000c08147219 */ /* 0x101fe40000001209 */
[----:B------:R-:W-:Y:S02]  /*0e90*/  I2FP.F32.U32 R8, R14 ;  /* 0x0000000e00087245 */ /* 0x000fe40000201000 */
[----:B------:R-:W0:Y:S01]  /*0ea0*/  LDC R24, c[0x0][0x658] ;  /* 0x00019600ff187b82 */ /* 0x000e220000000800 */
[----:B-1----:R-:W-:Y:S01]  /*0eb0*/  ISETP.NE.U32.AND P0, PT, R26, RZ, PT ;  /* 0x000000ff1a00720c */ /* 0x002fe20003f05070 */
[----:B---3--:R-:W-:Y:S02]  /*0ec0*/  IMAD.MOV R10, RZ, RZ, -R2 ;  /* 0x000000ffff0a7224 */ /* 0x008fe400078e0a02 */
[----:B------:R-:W-:Y:S01]  /*0ed0*/  FMUL R8, R8, UR4 ;  /* 0x0000000408087c20 */ /* 0x000fe20008400000 */
[----:B------:R-:W-:Y:S02]  /*0ee0*/  SHF.R.U32.HI R9, RZ, R12, R9 ;  /* 0x0000000cff097219 */ /* 0x000fe40000011609 */
[----:B------:R-:W-:Y:S01]  /*0ef0*/  ISETP.NE.AND.EX P0, PT, R27, RZ, PT, P0 ;  /* 0x000000ff1b00720c */ /* 0x000fe20003f05300 */
[----:B------:R1:W3:Y:S01]  /*0f00*/  F2I.U32.TRUNC.NTZ R15, R8 ;  /* 0x00000008000f7305 */ /* 0x0002e2000020f000 */
[----:B------:R-:W1:Y:S01]  /*0f10*/  LDC R19, c[0x0][0x148] ;  /* 0x00005200ff137b82 */ /* 0x000e620000000800 */
[----:B--2---:R-:W-:-:S07]  /*0f20*/  IMAD R2, R7, R10, R6 ;  /* 0x0000000a07027224 */ /* 0x004fce00078e0206 */
[----:B------:R-:W2:Y:S01]  /*0f30*/  LDC R25, c[0x0][0x600] ;  /* 0x00018000ff197b82 */ /* 0x000ea20000000800 */
[-CC-:B----4-:R-:W-:Y:S02]  /*0f40*/  SHF.R.U64 R32, R20, R22.reuse, R9.reuse ;  /* 0x0000001614207219 */ /* 0x190fe40000001209 */
[----:B------:R-:W-:Y:S01]  /*0f50*/  SHF.R.U32.HI R7, RZ, R22, R9 ;  /* 0x00000016ff077219 */ /* 0x000fe20000011609 */
[----:B------:R-:W-:-:S04]  /*0f60*/  IMAD.MOV.U32 R9, RZ, RZ, 0x1 ;  /* 0x00000001ff097424 */ /* 0x000fc800078e00ff */
[----:B------:R-:W4:Y:S01]  /*0f70*/  LDC R28, c[0x0][0x648] ;  /* 0x00019200ff1c7b82 */ /* 0x000f220000000800 */
[-C--:B0-----:R-:W-:Y:S02]  /*0f80*/  SHF.L.U32 R6, R11, R24.reuse, RZ ;  /* 0x000000180b067219 */ /* 0x081fe400000006ff */
[--C-:B------:R-:W-:Y:S02]  /*0f90*/  SHF.R.U64 R22, R32, R24, R7.reuse ;  /* 0x0000001820167219 */ /* 0x100fe40000001207 */
[----:B------:R-:W-:Y:S02]  /*0fa0*/  LOP3.LUT R13, RZ, R6, RZ, 0x33, !PT ;  /* 0x00000006ff0d7212 */ /* 0x000fe400078e33ff */
[-C--:B------:R-:W-:Y:S01]  /*0fb0*/  SHF.R.U32.HI R7, RZ, R24.reuse, R7 ;  /* 0x00000018ff077219 */ /* 0x080fe20000011607 */
[----:B------:R-:W0:Y:S01]  /*0fc0*/  LDC R29, c[0x0][0x638] ;  /* 0x00018e00ff1d7b82 */ /* 0x000e220000000800 */
[----:B------:R-:W-:Y:S01]  /*0fd0*/  SHF.L.U32 R12, R9, R24, RZ ;  /* 0x00000018090c7219 */ /* 0x000fe200000006ff */
[----:B------:R-:W-:-:S06]  /*0fe0*/  IMAD.MOV.U32 R6, RZ, RZ, R22 ;  /* 0x000000ffff067224 */ /* 0x000fcc00078e0016 */
[----:B------:R-:W0:Y:S01]  /*0ff0*/  LDC R30, c[0x0][0x610] ;  /* 0x00018400ff1e7b82 */ /* 0x000e220000000800 */
[----:B-1-3--:R-:W-:Y:S05]  /*1000*/  @!P0 BRA `(.L_x_12) ;  /* 0x0000000000288947 */ /* 0x00afea0003800000 */
[----:B------:R-:W1:Y:S02]  /*1010*/  LDC R11, c[0x0][0x64c] ;  /* 0x00019300ff0b7b82 */ /* 0x000e640000000800 */
[----:B-1----:R-:W-:-:S05]  /*1020*/  IADD3 R11, P0, R22, R11, RZ ;  /* 0x0000000b160b7210 */ /* 0x002fca0007f1e0ff */
        /* <DEDUP_REMOVED lines=8> */
.L_x_12:
[----:B----4-:R-:W-:Y:S01]  /*10b0*/  SHF.R.U64 R6, R6, R28, R7 ;  /* 0x0000001c06067219 */ /* 0x010fe20000001207 */
[----:B--2---:R-:W-:Y:S01]  /*10c0*/  VIADD R7, R25, 0xffffffff ;  /* 0xffffffff19077836 */ /* 0x004fe20000000000 */
[----:B------:R-:W-:Y:S01]  /*10d0*/  LOP3.LUT R13, R32, R13, RZ, 0xc0, !PT ;  /* 0x0000000d200d7212 */ /* 0x000fe200078ec0ff */
[----:B------:R-:W-:Y:S02]  /*10e0*/  IMAD.MOV R15, RZ, RZ, -R15 ;  /* 0x000000ffff0f7224 */ /* 0x000fe400078e0a0f */
[----:B------:R-:W-:Y:S01]  /*10f0*/  IMAD.MOV R8, RZ, RZ, -R6 ;  /* 0x000000ffff087224 */ /* 0x000fe200078e0a06 */
[----:B------:R-:W-:Y:S01]  /*1100*/  LOP3.LUT R7, R20, R7, RZ, 0xc0, !PT ;  /* 0x0000000714077212 */ /* 0x000fe200078ec0ff */
[----:B------:R-:W-:Y:S02]  /*1110*/  IMAD R13, R12, R6, R13 ;  /* 0x000000060c0d7224 */ /* 0x000fe400078e020d */
[----:B------:R-:W-:Y:S02]  /*1120*/  @P1 IMAD R2, R19, R15, R14 ;  /* 0x0000000f13021224 */ /* 0x000fe400078e020e */
[----:B0-----:R-:W-:-:S02]  /*1130*/  IMAD R6, R8, R29, R22 ;  /* 0x0000001d08067224 */ /* 0x001fc400078e0216 */
[----:B------:R-:W-:Y:S02]  /*1140*/  IMAD R2, R13, R30, R2 ;  /* 0x0000001e0d027224 */ /* 0x000fe400078e0202 */
[----:B------:R-:W-:Y:S02]  /*1150*/  IMAD R19, R6, R25, R7 ;  /* 0x0000001906137224 */ /* 0x000fe400078e0207 */
[----:B------:R-:W-:-:S03]  /*1160*/  IMAD.MOV.U32 R8, RZ, RZ, 0x1 ;  /* 0x00000001ff087424 */ /* 0x000fc600078e00ff */
[----:B------:R-:W-:Y:S02]  /*1170*/  SEL R22, R19, R2, !P1 ;  /* 0x0000000213167207 */ /* 0x000fe40004800000 */
[----:B------:R-:W-:Y:S01]  /*1180*/  SEL R19, R2, R19, !P1 ;  /* 0x0000001302137207 */ /* 0x000fe20004800000 */
[----:B------:R-:W-:-:S07]  /*1190*/  IMAD.MOV.U32 R2, RZ, RZ, R31 ;  /* 0x000000ffff027224 */ /* 0x000fce00078e001f */
.L_x_10:
[----:B------:R-:W-:Y:S05]  /*11a0*/  @!P2 BRA `(.L_x_13) ;  /* 0x000000940078a947 */ /* 0x000fea0003800000 */
[----:B------:R-:W-:-:S13]  /*11b0*/  ISETP.GT.U32.AND P0, PT, R33, 0x1, PT ;  /* 0x000000012100780c */ /* 0x000fda0003f04070 */
[----:B------:R-:W-:Y:S05]  /*11c0*/  @P0 EXIT ;  /* 0x000000000000094d */ /* 0x000fea0003800000 */
.L_x_14:
[----:B------:R-:W-:-:S08]  /*11d0*/  NOP ;  /* 0x0000000000007918 */ /* 0x000fd00000000000 */
[----:B------:R-:W1:Y:S02]  /*11e0*/  USETMAXREG.TRY_ALLOC.CTAPOOL UP0, 0xe8 ;  /* 0x000000e8000079c8 */ /* 0x000e640008000600 */
[----:B-1----:R-:W-:-:S13]  /*11f0*/  PLOP3.LUT P0, PT, PT, PT, UP0, 0x80, 0x0 ;  /* 0x000000000000781c */ /* 0x002fda0003f0f008 */
[----:B------:R-:W-:Y:S05]  /*1200*/  @!P0 BRA `(.L_x_14) ;  /* 0xfffffffc00f08947 */ /* 0x000fea000383ffff */
[----:B------:R-:W-:-:S13]  /*1210*/  LOP3.LUT P0, RZ, R8, 0xff, RZ, 0xc0, !PT ;  /* 0x000000ff08ff7812 */ /* 0x000fda000780c0ff */
[----:B------:R-:W-:Y:S05]  /*1220*/  @!P0 EXIT ;  /* 0x000000000000894d */ /* 0x000fea0003800000 */
[----:B------:R-:W1:Y:S01]  /*1230*/  S2UR UR4, SR_CgaCtaId ;  /* 0x00000000000479c3 */ /* 0x000e620000008800 */
[----:B------:R-:W-:Y:S01]  /*1240*/  VIADD R6, R5, 0xffffffff ;  /* 0xffffffff05067836 */ /* 0x000fe20000000000 */
[----:B------:R-:W-:Y:S01]  /*1250*/  SHF.R.S32.HI R0, RZ, 0x1f, R3 ;  /* 0x0000001fff007819 */ /* 0x000fe20000011403 */
[----:B------:R-:W-:Y:S01]  /*1260*/  UMOV UR41, 0x400 ;  /* 0x0000040000297882 */ /* 0x000fe20000000000 */
[----:B------:R-:W-:Y:S01]  /*1270*/  UISETP.LT.AND UP0, UPT, UR40, 0x1, UPT ;  /* 0x000000012800788c */ /* 0x000fe2000bf01270 */
[----:B------:R-:W-:Y:S01]  /*1280*/  LOP3.LUT R172, R16, 0x1, RZ, 0xfc, !PT ;  /* 0x0000000110ac7812 */ /* 0x000fe200078efcff */
[----:B------:R-:W-:Y:S01]  /*1290*/  USHF.L.U32 UR44, UR40, 0x1, URZ ;  /* 0x00000001282c7899 */ /* 0x000fe2000800063f */
[----:B------:R-:W-:Y:S01]  /*12a0*/  R2UR UR42, R6 ;  /* 0x00000000062a72ca */ /* 0x000fe200000e0000 */
[----:B------:R-:W-:Y:S01]  /*12b0*/  USEL UR43, UR40, 0x1, UP0 ;  /* 0x00000001282b7887 */ /* 0x000fe20008000000 */
[CC--:B------:R-:W-:Y:S02]  /*12c0*/  LEA.HI R4, R0.reuse, R3.reuse, RZ, 0x2 ;  /* 0x0000000300047211 */ /* 0x0c0fe400078f10ff */
[----:B------:R-:W-:Y:S01]  /*12d0*/  LEA.HI R0, R0, R3, RZ, 0x5 ;  /* 0x0000000300007211 */ /* 0x000fe200078f28ff */
[----:B------:R-:W-:Y:S01]  /*12e0*/  UIADD3 UR43, -UR43, UR40, URZ ;  /* 0x000000282b2b7290 */ /* 0x000fe2000fffe13f */
[----:B------:R-:W-:-:S02]  /*12f0*/  SHF.R.S32.HI R154, RZ, 0x2, R4 ;  /* 0x00000002ff9a7819 */ /* 0x000fc40000011404 */
[----:B------:R-:W-:Y:S02]  /*1300*/  SHF.R.S32.HI R5, RZ, 0x1f, R4 ;  /* 0x0000001fff057819 */ /* 0x000fe40000011404 */
[----:B------:R-:W-:Y:S02]  /*1310*/  LOP3.LUT R156, R4, 0xfffffffc, RZ, 0xc0, !PT ;  /* 0xfffffffc049c7812 */ /* 0x000fe400078ec0ff */
[----:B------:R-:W-:Y:S01]  /*1320*/  LEA.HI R5, R5, R154, RZ, 0x3 ;  /* 0x0000009a05057211 */ /* 0x000fe200078f18ff */
[----:B------:R-:W-:Y:S01]  /*1330*/  USHF.L.U32 UR42, UR42, 0x3, URZ ;  /* 0x000000032a2a7899 */ /* 0x000fe2000800063f */
[----:B------:R-:W-:Y:S01]  /*1340*/  ISETP.NE.AND P0, PT, R6, RZ, PT ;  /* 0x000000ff0600720c */ /* 0x000fe20003f05270 */
[----:B------:R-:W-:Y:S01]  /*1350*/  IMAD.IADD R156, R3, 0x1, -R156 ;  /* 0x00000001039c7824 */ /* 0x000fe200078e0a9c */
[----:B------:R-:W-:Y:S01]  /*1360*/  LOP3.LUT R5, R5, 0xfffffff8, RZ, 0xc0, !PT ;  /* 0xfffffff805057812 */ /* 0x000fe200078ec0ff */
[----:B-1----:R-:W-:Y:S01]  /*1370*/  ULEA UR41, UR4, UR41, 0x18 ;  /* 0x0000002904297291 */ /* 0x002fe2000f8ec03f */
[----:B------:R-:W-:Y:S01]  /*1380*/  SEL R173, RZ, 0x1, P0 ;  /* 0x00000001ffad7807 */ /* 0x000fe20000000000 */
[----:B------:R-:W-:Y:S01]  /*1390*/  IMAD.U32 R158, RZ, RZ, UR42 ;  /* 0x0000002aff9e7e24 */ /* 0x000fe2000f8e00ff */
[----:B------:R-:W-:Y:S01]  /*13a0*/  ULDC UR4, c[0x0][0x284] ;  /* 0x0000a10000047ab9 */ /* 0x000fe20000000800 */
[----:B------:R-:W-:Y:S01]  /*13b0*/  IMAD.IADD R154, R154, 0x1, -R5 ;  /* 0x000000019a9a7824 */ /* 0x000fe200078e0a05 */
[----:B------:R-:W-:Y:S01]  /*13c0*/  UIADD3 UR45, UR41, 0x70, URZ ;  /* 0x00000070292d7890 */ /* 0x000fe2000fffe03f */
[----:B------:R-:W-:-:S02]  /*13d0*/  SHF.R.S32.HI R5, RZ, 0x5, R0 ;  /* 0x00000005ff057819 */ /* 0x000fc40000011400 */
[C---:B------:R-:W-:Y:S02]  /*13e0*/  LOP3.LUT R160, R158.reuse, 0x8, RZ, 0xc0, !PT ;  /* 0x000000089ea07812 */ /* 0x040fe400078ec0ff */
[--C-:B------:R-:W-:Y:S01]  /*13f0*/  SHF.R.S32.HI R155, RZ, 0x1f, R154.reuse ;  /* 0x0000001fff9b7819 */ /* 0x100fe2000001149a */
[C-C-:B------:R-:W-:Y:S01]  /*1400*/  IMAD R161, R5.reuse, -0x10, -R154.reuse ;  /* 0xfffffff005a17824 */ /* 0x140fe200078e0a9a */
[----:B------:R-:W-:Y:S01]  /*1410*/  LOP3.LUT R158, R158, 0x8, RZ, 0xc, !PT ;  /* 0x000000089e9e7812 */ /* 0x000fe200078e0cff */
[----:B------:R-:W-:Y:S01]  /*1420*/  IMAD.U32 R157, RZ, RZ, UR45 ;  /* 0x0000002dff9d7e24 */ /* 0x000fe2000f8e00ff */
[----:B------:R-:W-:Y:S01]  /*1430*/  LOP3.LUT R160, R160, 0x18, RZ, 0x3c, !PT ;  /* 0x00000018a0a07812 */ /* 0x000fe200078e3cff */
[----:B------:R-:W-:-:S04]  /*1440*/  IMAD.WIDE R154, R5, 0x10, R154 ;  /* 0x00000010059a7825 */ /* 0x000fc800078e029a */
[----:B------:R-:W-:Y:S02]  /*1450*/  VIADD R159, R157, UR42 ;  /* 0x0000002a9d9f7c36 */ /* 0x000fe40008000000 */
[----:B------:R-:W-:-:S07]  /*1460*/  VIADD R161, R161, UR4 ;  /* 0x00000004a1a17c36 */ /* 0x000fce0008000000 */
.L_x_290:
[----:B------:R-:W-:Y:S01]  /*1470*/  SHF.L.U32 R0, R173, 0x1f, RZ ;  /* 0x0000001fad007819 */ /* 0x000fe200000006ff */
[----:B------:R-:W-:Y:S02]  /*1480*/  ULDC UR4, c[0x0][0x28c] ;  /* 0x0000a30000047ab9 */ /* 0x000fe40000000800 */
[----:B------:R-:W-:Y:S01]  /*1490*/  ISETP.LT.AND P1, PT, RZ, UR4, PT ;  /* 0x00000004ff007c0c */ /* 0x000fe2000bf21270 */
[----:B------:R-:W1:Y:S02]  /*14a0*/  SYNCS.PHASECHK.TRANS64.TRYWAIT P0, [R157+UR42], R0 ;  /* 0x000000009d0075a7 */ /* 0x000e64000800016a */
[----:B01-34-:R-:W-:Y:S10]  /*14b0*/  @!P0 BRA `(.L_x_15) ;  /* 0x000000a400248947 */ /* 0x01bff40003800000 */
.L_x_314:
[----:B------:R-:W-:Y:S05]  /*14c0*/  @P1 BRA `(.L_x_16) ;  /* 0x0000000000401947 */ /* 0x000fea0003800000 */
[----:B-1----:R-:W-:Y:S01]  /*14d0*/  MOV R0, 0x0 ;  /* 0x0000000000007802 */ /* 0x002fe20000000f00 */
[----:B------:R-:W-:Y:S01]  /*14e0*/  ULDC.64 UR4, c[0x4][0x68] ;  /* 0x01001a0000047ab9 */ /* 0x000fe20000000a00 */
[----:B------:R-:W-:Y:S01]  /*14f0*/  ULDC.64 UR6, c[0x4][0x8] ;  /* 0x0100020000067ab9 */ /* 0x000fe20000000a00 */
[----:B------:R-:W-:Y:S01]  /*1500*/  IMAD.U32 R4, RZ, RZ, UR4 ;  /* 0x00000004ff047e24 */ /* 0x000fe2000f8e00ff */
[----:B------:R1:W2:Y:S01]  /*1510*/  LDC.64 R14, c[0x4][R0] ;  /* 0x01000000000e7b82 */ /* 0x0002a20000000a00 */
[----:B------:R-:W-:Y:S01]  /*1520*/  IMAD.U32 R5, RZ, RZ, UR5 ;  /* 0x00000005ff057e24 */ /* 0x000fe2000f8e00ff */
[----:B------:R-:W-:Y:S01]  /*1530*/  ULDC.64 UR4, c[0x4][0x70] ;  /* 0x01001c0000047ab9 */ /* 0x000fe20000000a00 */
[----:B------:R-:W-:Y:S02]  /*1540*/  IMAD.U32 R10, RZ, RZ, UR6 ;  /* 0x00000006ff0a7e24 */ /* 0x000fe4000f8e00ff */
[----:B------:R-:W-:Y:S02]  /*1550*/  IMAD.U32 R6, RZ, RZ, UR4 ;  /* 0x00000004ff067e24 */ /* 0x000fe4000f8e00ff */
[----:B------:R-:W-:-:S02]  /*1560*/  IMAD.U32 R7, RZ, RZ, UR5 ;  /* 0x00000005ff077e24 */ /* 0x000fc4000f8e00ff */
[----:B------:R-:W-:Y:S02]  /*1570*/  IMAD.U32 R11, RZ, RZ, UR7 ;  /* 0x00000007ff0b7e24 */ /* 0x000fe4000f8e00ff */
[----:B------:R-:W-:Y:S02]  /*1580*/  IMAD.MOV.U32 R8, RZ, RZ, 0x1e1 ;  /* 0x000001e1ff087424 */ /* 0x000fe400078e00ff */
[----:B0-----:R-:W-:Y:S02]  /*1590*/  IMAD.MOV.U32 R12, RZ, RZ, 0x1 ;  /* 0x00000001ff0c7424 */ /* 0x001fe400078e00ff */
[----:B-1----:R-:W-:-:S07]  /*15a0*/  IMAD.MOV.U32 R13, RZ, RZ, RZ ;  /* 0x000000ffff0d7224 */ /* 0x002fce00078e00ff */
[----:B------:R-:W-:-:S07]  /*15b0*/  LEPC R20, `(.L_x_16) ;  /* 0x000000001014794e */ /* 0x000fce0000000000 */
[----:B--2--5:R-:W-:Y:S05]  /*15c0*/  CALL.ABS.NOINC R14 ;  /* 0x000000000e007343 */ /* 0x024fea0003c00000 */
.L_x_16:
[----:B------:R-:W-:-:S13]  /*15d0*/  ISETP.NE.AND P0, PT, R172, 0x3, PT ;  /* 0x00000003ac00780c */ /* 0x000fda0003f05270 */
[----:B------:R-:W-:Y:S05]  /*15e0*/  @!P0 BRA `(.L_x_17) ;  /* 0x0000000000048947 */ /* 0x000fea0003800000 */
[----:B------:R-:W-:Y:S01]  /*15f0*/  BPT.TRAP 0x1 ;  /* 0x000000040000795c */ /* 0x000fe20000300000 */
.L_x_17:
[----:B------:R-:W-:Y:S02]  /*1600*/  IMAD.U32 R3, RZ, RZ, UR38 ;  /* 0x00000026ff037e24 */ /* 0x000fe4000f8e00ff */
[----:B-1----:R-:W-:-:S03]  /*1610*/  IMAD.U32 R0, RZ, RZ, UR39 ;  /* 0x00000027ff007e24 */ /* 0x002fc6000f8e00ff */
[----:B------:R-:W-:Y:S02]  /*1620*/  LEA R3, R3, UR41, 0x3 ;  /* 0x0000002903037c11 */ /* 0x000fe4000f8e18ff */
[----:B------:R-:W-:-:S04]  /*1630*/  SHF.L.U32 R0, R0, 0x1f, RZ ;  /* 0x0000001f00007819 */ /* 0x000fc800000006ff */
[----:B------:R1:W2:Y:S01]  /*1640*/  SYNCS.PHASECHK.TRANS64.TRYWAIT P1, [R3+URZ], R0 ;  /* 0x00000000030075a7 */ /* 0x0002a2000802017f */
[----:B------:R-:W-:Y:S05]  /*1650*/  @!P0 BRA `(.L_x_18) ;  /* 0x0000000000048947 */ /* 0x000fea0003800000 */
[----:B------:R-:W-:Y:S01]  /*1660*/  BPT.TRAP 0x1 ;  /* 0x000000040000795c */ /* 0x000fe20000300000 */
.L_x_18:
[----:B------:R-:W-:-:S05]  /*1670*/  IMAD.U32 R4, RZ, RZ, UR43 ;  /* 0x0000002bff047e24 */ /* 0x000fca000f8e00ff */
[----:B------:R-:W-:Y:S01]  /*1680*/  ISETP.GE.AND P2, PT, R4, 0x1, PT ;  /* 0x000000010400780c */ /* 0x000fe20003f46270 */
[----:B--2---:R-:W-:-:S12]  /*1690*/  @P1 BRA `(.L_x_19) ;  /* 0x0000000000081947 */ /* 0x004fd80003800000 */
[----:B------:R-:W2:Y:S02]  /*16a0*/  SYNCS.PHASECHK.TRANS64.TRYWAIT P1, [R3+URZ], R0 ;  /* 0x00000000030075a7 */ /* 0x000ea4000802017f */
[----:B--2---:R-:W-:Y:S05]  /*16b0*/  @!P1 BRA `(.L_x_20) ;  /* 0x000000a000b89947 */ /* 0x004fea0003800000 */
.L_x_19:
[----:B------:R-:W-:Y:S05]  /*16c0*/  WARPSYNC.ALL ;  /* 0x0000000000007948 */ /* 0x000fea0003800000 */
[----:B------:R-:W-:Y:S01]  /*16d0*/  UIADD3 UR4, UR41, 0x180, URZ ;  /* 0x0000018029047890 */ /* 0x000fe2000fffe03f */
[----:B------:R-:W-:Y:S01]  /*16e0*/  WARPGROUP.ARRIVE ;  /* 0x00000000000079c5 */ /* 0x000fe20000000000 */
[----:B------:R-:W-:Y:S02]  /*16f0*/  UIADD3 UR5, UR41, 0x18180, URZ ;  /* 0x0001818029057890 */ /* 0x000fe4000fffe03f */
[----:B------:R-:W-:Y:S02]  /*1700*/  USHF.R.U32.HI UR4, URZ, 0x4, UR4 ;  /* 0x000000043f047899 */ /* 0x000fe40008011604 */
[----:B------:R-:W-:-:S02]  /*1710*/  USHF.R.U32.HI UR5, URZ, 0x4, UR5 ;  /* 0x000000043f057899 */ /* 0x000fc40008011605 */
[----:B------:R-:W-:Y:S02]  /*1720*/  ULOP3.LUT UR4, UR4, 0x3fff, URZ, 0xc0, !UPT ;  /* 0x00003fff04047892 */ /* 0x000fe4000f8ec03f */
[----:B------:R-:W-:Y:S02]  /*1730*/  ULOP3.LUT UR5, UR5, 0x3fff, URZ, 0xc0, !UPT ;  /* 0x00003fff05057892 */ /* 0x000fe4000f8ec03f */
[----:B------:R-:W-:Y:S02]  /*1740*/  ULOP3.LUT UR4, UR4, 0x10000, URZ, 0xfc, !UPT ;  /* 0x0001000004047892 */ /* 0x000fe4000f8efc3f */
[----:B------:R-:W-:Y:S02]  /*1750*/  ULOP3.LUT UR5, UR5, 0x10000, URZ, 0xfc, !UPT ;  /* 0x0001000005057892 */ /* 0x000fe4000f8efc3f */
[----:B------:R-:W-:Y:S02]  /*1760*/  ULEA UR6, UR38, UR4, 0xa ;  /* 0x0000000426067291 */ /* 0x000fe4000f8e503f */
[----:B------:R-:W-:Y:S01]  /*1770*/  ULEA UR7, UR38, UR5, 0xc ;  /* 0x0000000526077291 */ /* 0x000fe2000f8e603f */
[----:B------:R-:W-:Y:S01]  /*1780*/  UMOV UR9, 0x40000040 ;  /* 0x4000004000097882 */ /* 0x000fe20000000000 */
[----:B------:R-:W-:-:S03]  /*1790*/  UMOV UR11, 0x40000040 ;  /* 0x40000040000b7882 */ /* 0x000fc60000000000 */
[----:B------:R-:W-:Y:S02]  /*17a0*/  UMOV UR8, UR6 ;  /* 0x0000000600087c82 */ /* 0x000fe40008000000 */
[----:B------:R-:W-:Y:S02]  /*17b0*/  UMOV UR10, UR7 ;  /* 0x00000007000a7c82 */ /* 0x000fe40008000000 */
[----:B------:R-:W-:Y:S01]  /*17c0*/  HGMMA.64x256x8.F32.TF32 R24, gdesc[UR8], RZ, !UPT, gsb0 ;  /* 0x07e00000081879f0 */ /* 0x000fe2000c0028ff */
[----:B------:R-:W-:Y:S02]  /*17d0*/  UIADD3 UR8, UR6, 0x2, URZ ;  /* 0x0000000206087890 */ /* 0x000fe4000fffe03f */
[----:B------:R-:W-:Y:S01]  /*17e0*/  UIADD3 UR10, UR7, 0x2, URZ ;  /* 0x00000002070a7890 */ /* 0x000fe2000fffe03f */
[----:B------:R-:W-:Y:S01]  /*17f0*/  UMOV UR9, 0x40000040 ;  /* 0x4000004000097882 */ /* 0x000fe20000000000 */
[----:B------:R-:W-:Y:S01]  /*1800*/  UMOV UR11, 0x40000040 ;  /* 0x40000040000b7882 */ /* 0x000fe20000000000 */
[----:B------:R-:W-:-:S02]  /*1810*/  WARPGROUP.DEPBAR.LE gsb0, 0x0 ;  /* 0x00008000000079c5 */ /* 0x000fc40000010000 */
[----:B------:R-:W-:-:S15]  /*1820*/  WARPGROUP.ARRIVE ;  /* 0x00000000000079c5 */ /* 0x000fde0000000000 */
[----:B------:R-:W-:-:S05]  /*1830*/  NOP ;  /* 0x0000000000007918 */ /* 0x000fca0000000000 */
[----:B------:R-:W-:Y:S01]  /*1840*/  HGMMA.64x256x8.F32.TF32 R24, gdesc[UR8], R24, gsb0 ;  /* 0x07e00000081879f0 */ /* 0x000fe20008002818 */
[----:B------:R-:W-:Y:S02]  /*1850*/  UIADD3 UR8, UR6, 0x4, URZ ;  /* 0x0000000406087890 */ /* 0x000fe4000fffe03f */
[----:B------:R-:W-:Y:S01]  /*1860*/  UIADD3 UR10, UR7, 0x4, URZ ;  /* 0x00000004070a7890 */ /* 0x000fe2000fffe03f */
[----:B------:R-:W-:Y:S01]  /*1870*/  UMOV UR9, 0x40000040 ;  /* 0x4000004000097882 */ /* 0x000fe20000000000 */
[----:B------:R-:W-:Y:S01]  /*1880*/  UMOV UR11, 0x40000040 ;  /* 0x40000040000b7882 */ /* 0x000fe20000000000 */
[----:B------:R-:W-:Y:S02]  /*1890*/  WARPGROUP.DEPBAR.LE gsb0, 0x0 ;  /* 0x00008000000079c5 */ /* 0x000fe40000010000 */
        /* <DEDUP_REMOVED lines=42> */
[----:B------:R-:W-:Y:S03]  /*1b40*/  HGMMA.64x256x8.F32.TF32 R24, gdesc[UR8], R24, gsb0 ;  /* 0x07e00000081879f0 */ /* 0x000fe60008002818 */
[----:B------:R-:W-:Y:S02]  /*1b50*/  WARPGROUP.DEPBAR.LE gsb0, 0x0 ;  /* 0x00008000000079c5 */ /* 0x000fe40000010000 */
[----:B------:R-:W-:Y:S05]  /*1b60*/  @!P2 BRA `(.L_x_21) ;  /* 0x00000004009ca947 */ /* 0x000fea0003800000 */
[----:B------:R-:W-:Y:S01]  /*1b70*/  UIADD3 UR6, UR38, 0x1, URZ ;  /* 0x0000000126067890 */ /* 0x000fe2000fffe03f */
[----:B-12---:R-:W-:-:S03]  /*1b80*/  IMAD.U32 R0, RZ, RZ, UR43 ;  /* 0x0000002bff007e24 */ /* 0x006fc6000f8e00ff */
[----:B------:R-:W-:-:S04]  /*1b90*/  UISETP.NE.AND UP0, UPT, UR6, 0x6, UPT ;  /* 0x000000060600788c */ /* 0x000fc8000bf05270 */
[----:B------:R-:W-:Y:S02]  /*1ba0*/  USEL UR7, URZ, 0x1, UP0 ;  /* 0x000000013f077887 */ /* 0x000fe40008000000 */
[----:B------:R-:W-:Y:S02]  /*1bb0*/  USEL UR6, UR6, URZ, UP0 ;  /* 0x0000003f06067287 */ /* 0x000fe40008000000 */
[----:B------:R-:W-:-:S06]  /*1bc0*/  ULOP3.LUT UR7, UR39, UR7, URZ, 0x3c, !UPT ;  /* 0x0000000727077292 */ /* 0x000fcc000f8e3c3f */
[----:B------:R-:W-:Y:S01]  /*1bd0*/  IMAD.U32 R5, RZ, RZ, UR7 ;  /* 0x00000007ff057e24 */ /* 0x000fe2000f8e00ff */
[----:B------:R-:W-:-:S06]  /*1be0*/  UMOV UR7, UR38 ;  /* 0x0000002600077c82 */ /* 0x000fcc0008000000 */
.L_x_28:
[----:B-12---:R-:W-:Y:S05]  /*1bf0*/  @!P0 BRA `(.L_x_22) ;  /* 0x0000000000048947 */ /* 0x006fea0003800000 */
[----:B------:R-:W-:Y:S01]  /*1c00*/  BPT.TRAP 0x1 ;  /* 0x000000040000795c */ /* 0x000fe20000300000 */
.L_x_22:
[----:B------:R-:W-:Y:S01]  /*1c10*/  ULEA UR8, UR6, UR41, 0x3 ;  /* 0x0000002906087291 */ /* 0x000fe2000f8e183f */
[----:B------:R-:W-:-:S08]  /*1c20*/  SHF.L.U32 R3, R5, 0x1f, RZ ;  /* 0x0000001f05037819 */ /* 0x000fd000000006ff */
[----:B------:R1:W2:Y:S01]  /*1c30*/  SYNCS.PHASECHK.TRANS64.TRYWAIT P1, [UR8], R3 ;  /* 0x00000003ff0075a7 */ /* 0x0002a20008020148 */
[----:B------:R-:W-:Y:S05]  /*1c40*/  @!P0 BRA `(.L_x_23) ;  /* 0x0000000000048947 */ /* 0x000fea0003800000 */
[----:B------:R-:W-:Y:S01]  /*1c50*/  BPT.TRAP 0x1 ;  /* 0x000000040000795c */ /* 0x000fe20000300000 */
.L_x_23:
[----:B--2---:R-:W-:Y:S05]  /*1c60*/  @P1 BRA `(.L_x_24) ;  /* 0x0000000000081947 */ /* 0x004fea0003800000 */
[----:B------:R-:W2:Y:S02]  /*1c70*/  SYNCS.PHASECHK.TRANS64.TRYWAIT P1, [UR8], R3 ;  /* 0x00000003ff0075a7 */ /* 0x000ea40008020148 */
[----:B--2---:R-:W-:Y:S05]  /*1c80*/  @!P1 BRA `(.L_x_25) ;  /* 0x0000009c00589947 */ /* 0x004fea0003800000 */
.L_x_24:
[----:B------:R-:W-:Y:S01]  /*1c90*/  ULEA UR12, UR6, UR4, 0xa ;  /* 0x00000004060c7291 */ /* 0x000fe2000f8e503f */
[----:B------:R-:W-:Y:S01]  /*1ca0*/  WARPGROUP.ARRIVE ;  /* 0x00000000000079c5 */ /* 0x000fe20000000000 */
[----:B------:R-:W-:Y:S01]  /*1cb0*/  ULEA UR13, UR6, UR5, 0xc ;  /* 0x00000005060d7291 */ /* 0x000fe2000f8e603f */
[----:B------:R-:W-:Y:S01]  /*1cc0*/  UMOV UR9, 0x40000040 ;  /* 0x4000004000097882 */ /* 0x000fe20000000000 */
[----:B------:R-:W-:-:S03]  /*1cd0*/  UMOV UR11, 0x40000040 ;  /* 0x40000040000b7882 */ /* 0x000fc60000000000 */
[----:B------:R-:W-:Y:S02]  /*1ce0*/  UMOV UR8, UR12 ;  /* 0x0000000c00087c82 */ /* 0x000fe40008000000 */
[----:B------:R-:W-:Y:S02]  /*1cf0*/  UMOV UR10, UR13 ;  /* 0x0000000d000a7c82 */ /* 0x000fe40008000000 */
[----:B------:R-:W-:Y:S01]  /*1d00*/  HGMMA.64x256x8.F32.TF32 R24, gdesc[UR8], R24, gsb0 ;  /* 0x07e00000081879f0 */ /* 0x000fe20008002818 */
        /* <DEDUP_REMOVED lines=58> */
[----:B------:R-:W-:Y:S01]  /*20b0*/  BPT.TRAP 0x1 ;  /* 0x000000040000795c */ /* 0x000fe20000300000 */
.L_x_26:
[----:B------:R-:W-:Y:S01]  /*20c0*/  ULEA UR8, UR7, UR41, 0x3 ;  /* 0x0000002907087291 */ /* 0x000fe2000f8e183f */
[----:B------:R-:W-:-:S03]  /*20d0*/  ISETP.GT.U32.AND P1, PT, R16, 0x1, PT ;  /* 0x000000011000780c */ /* 0x000fc60003f24070 */
[----:B------:R-:W-:-:S04]  /*20e0*/  UIADD3 UR8, UR8, 0x30, URZ ;  /* 0x0000003008087890 */ /* 0x000fc8000fffe03f */
[----:B------:R-:W-:-:S09]  /*20f0*/  UPRMT UR8, URZ, 0x654, UR8 ;  /* 0x000006543f087896 */ /* 0x000fd20008000008 */
[----:B------:R-:W-:Y:S01]  /*2100*/  SYNCS.ARRIVE.TRANS64.RED.A1T0 RZ, [UR8], RZ ;  /* 0x000000ffffff79a7 */ /* 0x000fe20008100408 */
[----:B------:R-:W-:Y:S05]  /*2110*/  @P1 BRA `(.L_x_27) ;  /* 0x0000000000041947 */ /* 0x000fea0003800000 */
[----:B------:R-:W-:Y:S01]  /*2120*/  BPT.TRAP 0x1 ;  /* 0x000000040000795c */ /* 0x000fe20000300000 */
.L_x_27:
[----:B------:R-:W-:Y:S01]  /*2130*/  UIADD3 UR6, UR6, 0x1, URZ ;  /* 0x0000000106067890 */ /* 0x000fe2000fffe03f */
[C---:B------:R-:W-:Y:S01]  /*2140*/  ISETP.GT.AND P1, PT, R0.reuse, 0x1, PT ;  /* 0x000000010000780c */ /* 0x040fe20003f24270 */
[----:B------:R-:W-:Y:S01]  /*2150*/  UIADD3 UR7, UR7, 0x1, URZ ;  /* 0x0000000107077890 */ /* 0x000fe2000fffe03f */
[----:B------:R-:W-:Y:S01]  /*2160*/  VIADD R0, R0, 0xffffffff ;  /* 0xffffffff00007836 */ /* 0x000fe20000000000 */
[----:B------:R-:W-:Y:S02]  /*2170*/  UISETP.NE.AND UP0, UPT, UR6, 0x6, UPT ;  /* 0x000000060600788c */ /* 0x000fe4000bf05270 */
[----:B------:R-:W-:Y:S02]  /*2180*/  UISETP.NE.AND UP1, UPT, UR7, 0x6, UPT ;  /* 0x000000060700788c */ /* 0x000fe4000bf25270 */
[----:B------:R-:W-:Y:S02]  /*2190*/  USEL UR8, URZ, 0x1, UP0 ;  /* 0x000000013f087887 */ /* 0x000fe40008000000 */
[----:B------:R-:W-:-:S02]  /*21a0*/  USEL UR6, UR6, URZ, UP0 ;  /* 0x0000003f06067287 */ /* 0x000fc40008000000 */
[----:B------:R-:W-:Y:S02]  /*21b0*/  USEL UR7, UR7, URZ, UP1 ;  /* 0x0000003f07077287 */ /* 0x000fe40008800000 */
[----:B------:R-:W-:Y:S01]  /*21c0*/  LOP3.LUT R5, R5, UR8, RZ, 0x3c, !PT ;  /* 0x0000000805057c12 */ /* 0x000fe2000f8e3cff */
[----:B------:R-:W-:Y:S09]  /*21d0*/  @P1 BRA `(.L_x_28) ;  /* 0xfffffff800841947 */ /* 0x000ff2000383ffff */
.L_x_21:
[----:B-12---:R-:W1:Y:S01]  /*21e0*/  LDC R0, c[0x0][0x28c] ;  /* 0x0000a300ff007b82 */ /* 0x006e620000000800 */
[----:B------:R2:W-:Y:S01]  /*21f0*/  SYNCS.ARRIVE.TRANS64.A1T0 RZ, [R158+UR45], RZ ;  /* 0x000000ff9eff79a7 */ /* 0x0005e2000810002d */
[----:B-1----:R-:W-:-:S13]  /*2200*/  ISETP.GE.AND P1, PT, R0, 0x1, PT ;  /* 0x000000010000780c */ /* 0x002fda0003f26270 */
[----:B--2---:R-:W-:Y:S05]  /*2210*/  @!P1 BRA `(.L_x_29) ;  /* 0x0000000000349947 */ /* 0x004fea0003800000 */
[----:B------:R-:W-:Y:S05]  /*2220*/  @!P0 BRA `(.L_x_30) ;  /* 0x0000000000048947 */ /* 0x000fea0003800000 */
[----:B------:R-:W-:Y:S01]  /*2230*/  BPT.TRAP 0x1 ;  /* 0x000000040000795c */ /* 0x000fe20000300000 */
.L_x_30:
[----:B------:R-:W-:Y:S01]  /*2240*/  UIADD3 UR6, UR43, UR38, URZ ;  /* 0x000000262b067290 */ /* 0x000fe2000fffe03f */
[----:B------:R-:W-:-:S03]  /*2250*/  ISETP.GT.U32.AND P0, PT, R16, 0x1, PT ;  /* 0x000000011000780c */ /* 0x000fc60003f04070 */
[----:B------:R-:W-:-:S04]  /*2260*/  UIMAD.WIDE.U32 UR4, UR6, -0x55555555, URZ ;  /* 0xaaaaaaab060478a5 */ /* 0x000fc8000f8e003f */
[----:B------:R-:W-:-:S04]  /*2270*/  USHF.R.U32.HI UR4, URZ, 0x2, UR5 ;  /* 0x000000023f047899 */ /* 0x000fc80008011605 */
[----:B------:R-:W-:-:S04]  /*2280*/  UIMAD UR6, UR4, -0x6, UR6 ;  /* 0xfffffffa040678a4 */ /* 0x000fc8000f8e0206 */
[----:B------:R-:W-:-:S04]  /*2290*/  ULEA UR6, UR6, UR41, 0x3 ;  /* 0x0000002906067291 */ /* 0x000fc8000f8e183f */
[----:B------:R-:W-:-:S04]  /*22a0*/  UIADD3 UR6, UR6, 0x30, URZ ;  /* 0x0000003006067890 */ /* 0x000fc8000fffe03f */
[----:B------:R-:W-:-:S09]  /*22b0*/  UPRMT UR6, URZ, 0x654, UR6 ;  /* 0x000006543f067896 */ /* 0x000fd20008000006 */
[----:B------:R-:W-:Y:S01]  /*22c0*/  SYNCS.ARRIVE.TRANS64.RED.A1T0 RZ, [UR6], RZ ;  /* 0x000000ffffff79a7 */ /* 0x000fe20008100406 */
[----:B------:R-:W-:Y:S05]  /*22d0*/  @P0 BRA `(.L_x_29) ;  /* 0x0000000000040947 */ /* 0x000fea0003800000 */
[----:B------:R-:W-:Y:S01]  /*22e0*/  BPT.TRAP 0x1 ;  /* 0x000000040000795c */ /* 0x000fe20000300000 */
.L_x_29:
[----:B------:R-:W-:Y:S01]  /*22f0*/  SHF.L.U32 R0, R173, 0x1f, RZ ;  /* 0x0000001fad007819 */ /* 0x000fe200000006ff */
[----:B------:R-:W-:Y:S01]  /*2300*/  UIADD3 UR38, UR44, UR38, URZ ;  /* 0x000000262c267290 */ /* 0x000fe2000fffe03f */
[----:B------:R-:W1:Y:S01]  /*2310*/  LDC R7, c[0x0][0x288] ;  /* 0x0000a200ff077b82 */ /* 0x000e620000000800 */
[----:B------:R-:W-:Y:S01]  /*2320*/  UISETP.GE.U32.AND UP1, UPT, UR44, 0x6, UPT ;  /* 0x000000062c00788c */ /* 0x000fe2000bf26070 */
[----:B------:R-:W-:Y:S01]  /*2330*/  IMAD.SHL.U32 R8, R156, 0x2, RZ ;  /* 0x000000029c087824 */ /* 0x000fe200078e00ff */
[----:B------:R-:W-:Y:S02]  /*2340*/  UISETP.GT.U32.AND UP0, UPT, UR38, 0x5, UPT ;  /* 0x000000052600788c */ /* 0x000fe4000bf04070 */
[----:B------:R-:W-:Y:S02]  /*2350*/  UIMAD.WIDE.U32 UR4, UR38, -0x55555555, URZ ;  /* 0xaaaaaaab260478a5 */ /* 0x000fe4000f8e003f */
[----:B------:R-:W-:Y:S01]  /*2360*/  UISETP.LT.U32.AND UP0, UPT, UR44, 0x6, UP0 ;  /* 0x000000062c00788c */ /* 0x000fe20008701070 */
[----:B------:R-:W2:Y:S01]  /*2370*/  SYNCS.PHASECHK.TRANS64.TRYWAIT P0, [R157+UR42+0x10], R0 ;  /* 0x000010009d0075a7 */ /* 0x000ea2000800016a */
[----:B------:R-:W-:Y:S01]  /*2380*/  USHF.R.U32.HI UR4, URZ, 0x2, UR5 ;  /* 0x000000023f047899 */ /* 0x000fe20008011605 */
[----:B------:R-:W-:Y:S01]  /*2390*/  SHF.R.S32.HI R9, RZ, 0x1f, R8 ;  /* 0x0000001fff097819 */ /* 0x000fe20000011408 */
[----:B------:R-:W-:-:S02]  /*23a0*/  USEL UR6, URZ, 0x1, !UP0 ;  /* 0x000000013f067887 */ /* 0x000fc4000c000000 */
[----:B------:R-:W-:Y:S02]  /*23b0*/  UIMAD UR38, UR4, -0x6, UR38 ;  /* 0xfffffffa042678a4 */ /* 0x000fe4000f8e0226 */
[----:B------:R-:W-:-:S04]  /*23c0*/  ULOP3.LUT UR39, UR39, UR6, URZ, 0x3c, !UPT ;  /* 0x0000000627277292 */ /* 0x000fc8000f8e3c3f */
[----:B------:R-:W-:Y:S01]  /*23d0*/  @UP1 ULOP3.LUT UR39, UR39, 0x1, UR4, 0x78, !UPT ;  /* 0x0000000127271892 */ /* 0x000fe2000f8e7804 */
[----:B-12---:R-:W-:Y:S11]  /*23e0*/  @!P0 BRA `(.L_x_31) ;  /* 0x0000009400988947 */ /* 0x006ff60003800000 */
.L_x_315:
[----:B------:R-:W-:Y:S01]  /*23f0*/  IMAD.SHL.U32 R6, R19, 0x40, RZ ;  /* 0x0000004013067824 */ /* 0x000fe200078e00ff */
[----:B------:R-:W-:Y:S01]  /*2400*/  ULDC UR6, c[0x0][0x284] ;  /* 0x0000a10000067ab9 */ /* 0x000fe20000000800 */
[----:B0-----:R-:W-:Y:S01]  /*2410*/  IMAD.SHL.U32 R12, R22, 0x100, RZ ;  /* 0x00000100160c7824 */ /* 0x001fe200078e00ff */
[----:B------:R-:W-:Y:S01]  /*2420*/  SHF.R.S32.HI R167, RZ, 0x1f, R2 ;  /* 0x0000001fffa77819 */ /* 0x000fe20000011402 */
[----:B------:R-:W-:Y:S01]  /*2430*/  ULDC.64 UR4, c[0x0][0x5d0] ;  /* 0x0001740000047ab9 */ /* 0x000fe20000000a00 */
[----:B------:R-:W-:Y:S01]  /*2440*/  ISETP.GE.AND P0, PT, R6, UR6, PT ;  /* 0x0000000606007c0c */ /* 0x000fe2000bf06270 */
[----:B------:R-:W-:Y:S01]  /*2450*/  IMAD.WIDE.U32 R4, R2, UR4, R8 ;  /* 0x0000000402047c25 */ /* 0x000fe2000f8e0008 */
[----:B------:R-:W-:Y:S02]  /*2460*/  SHF.R.S32.HI R13, RZ, 0x1f, R12 ;  /* 0x0000001fff0d7819 */ /* 0x000fe4000001140c */
[C---:B------:R-:W-:Y:S01]  /*2470*/  ISETP.GE.OR P0, PT, R12.reuse, R7, P0 ;  /* 0x000000070c00720c */ /* 0x040fe20000706670 */
[----:B------:R-:W-:Y:S01]  /*2480*/  IMAD R3, R167, UR4, RZ ;  /* 0x00000004a7037c24 */ /* 0x000fe2000f8e02ff */
[----:B------:R-:W-:-:S03]  /*2490*/  IADD3 R164, P1, R12, R4, RZ ;  /* 0x000000040ca47210 */ /* 0x000fc60007f3e0ff */
[----:B------:R-:W-:-:S05]  /*24a0*/  IMAD R3, R2, UR5, R3 ;  /* 0x0000000502037c24 */ /* 0x000fca000f8e0203 */
[----:B------:R-:W-:-:S03]  /*24b0*/  IADD3.X R165, R13, R5, R3, P1, !PT ;  /* 0x000000050da57210 */ /* 0x000fc60000ffe403 */
[----:B------:R-:W-:Y:S05]  /*24c0*/  @P0 BRA `(.L_x_32) ;  /* 0x0000007c00000947 */ /* 0x000fea0003800000 */
[----:B------:R-:W0:Y:S01]  /*24d0*/  LDC.64 R10, c[0x0][0x5c8] ;  /* 0x00017200ff0a7b82 */ /* 0x000e220000000a00 */
[----:B-----5:R-:W-:Y:S01]  /*24e0*/  FSETP.NEU.AND P0, PT, R152, RZ, PT ;  /* 0x000000ff9800720b */ /* 0x020fe20003f0d000 */
[----:B------:R-:W-:Y:S01]  /*24f0*/  IMAD R3, R156, -0x2, R7 ;  /* 0xfffffffe9c037824 */ /* 0x000fe200078e0207 */
[----:B------:R-:W-:Y:S01]  /*2500*/  BSSY B0, `(.L_x_32) ;  /* 0x00007bc000007945 */ /* 0x000fe20003800000 */
[----:B------:R-:W-:-:S04]  /*2510*/  IMAD.WIDE R162, R19, 0x40, R154 ;  /* 0x0000004013a27825 */ /* 0x000fc800078e029a */
[----:B-1----:R-:W-:Y:S02]  /*2520*/  IMAD.IADD R0, R3, 0x1, -R12 ;  /* 0x0000000103007824 */ /* 0x002fe400078e0a0c */
[----:B------:R-:W-:-:S03]  /*2530*/  IMAD.IADD R3, R161, 0x1, -R6 ;  /* 0x00000001a1037824 */ /* 0x000fc600078e0a06 */
[----:B------:R-:W-:-:S04]  /*2540*/  ISETP.GT.AND P1, PT, R0, RZ, PT ;  /* 0x000000ff0000720c */ /* 0x000fc80003f24270 */
[----:B------:R-:W-:Y:S01]  /*2550*/  ISETP.GT.AND P2, PT, R3, RZ, P1 ;  /* 0x000000ff0300720c */ /* 0x000fe20000f44270 */
[-C--:B0-----:R-:W-:Y:S02]  /*2560*/  IMAD R4, R163, R10.reuse, RZ ;  /* 0x0000000aa3047224 */ /* 0x081fe400078e02ff */
[----:B------:R-:W-:-:S04]  /*2570*/  IMAD.WIDE.U32 R164, R162, R10, R164 ;  /* 0x0000000aa2a47225 */ /* 0x000fc800078e00a4 */
[----:B------:R-:W-:-:S04]  /*2580*/  IMAD R5, R162, R11, R4 ;  /* 0x0000000ba2057224 */ /* 0x000fc800078e0204 */
[----:B------:R-:W-:Y:S01]  /*2590*/  IMAD.IADD R177, R165, 0x1, R5 ;  /* 0x00000001a5b17824 */ /* 0x000fe200078e0205 */
[----:B------:R-:W-:Y:S06]  /*25a0*/  @!P0 BRA `(.L_x_33) ;  /* 0x0000005400948947 */ /* 0x000fec0003800000 */
[----:B------:R-:W0:Y:S01]  /*25b0*/  LDC.64 R20, c[0x0][0x5b8] ;  /* 0x00016e00ff147b82 */ /* 0x000e220000000a00 */
[----:B------:R-:W-:-:S07]  /*25c0*/  ULDC.64 UR4, c[0x0][0x5c0] ;  /* 0x0001700000047ab9 */ /* 0x000fce0000000a00 */
[----:B------:R-:W1:Y:S08]  /*25d0*/  LDC.64 R174, c[0x0][0x5b0] ;  /* 0x00016c00ffae7b82 */ /* 0x000e700000000a00 */
[----:B------:R-:W2:Y:S01]  /*25e0*/  LDC.64 R14, c[0x0][0x5a8] ;  /* 0x00016a00ff0e7b82 */ /* 0x000ea20000000a00 */
[-C--:B0-----:R-:W-:Y:S02]  /*25f0*/  IMAD R6, R167, R20.reuse, RZ ;  /* 0x00000014a7067224 */ /* 0x081fe400078e02ff */
[----:B------:R-:W-:-:S04]  /*2600*/  IMAD.WIDE.U32 R4, R2, R20, R8 ;  /* 0x0000001402047225 */ /* 0x000fc800078e0008 */
[----:B------:R-:W-:Y:S01]  /*2610*/  IMAD R165, R2, R21, R6 ;  /* 0x0000001502a57224 */ /* 0x000fe200078e0206 */
[----:B------:R-:W-:Y:S01]  /*2620*/  IADD3 R166, P0, R12, R4, RZ ;  /* 0x000000040ca67210 */ /* 0x000fe20007f1e0ff */
[----:B-1----:R-:W-:-:S03]  /*2630*/  IMAD R4, R163, R174, RZ ;  /* 0x000000aea3047224 */ /* 0x002fc600078e02ff */
[----:B------:R-:W-:Y:S01]  /*2640*/  IADD3.X R167, R13, R5, R165, P0, !PT ;  /* 0x000000050da77210 */ /* 0x000fe200007fe4a5 */
[C---:B------:R-:W-:Y:S02]  /*2650*/  IMAD R163, R162.reuse, R175, R4 ;  /* 0x000000afa2a37224 */ /* 0x040fe400078e0204 */
[----:B------:R-:W-:-:S04]  /*2660*/  IMAD.WIDE.U32 R4, R162, R174, R166 ;  /* 0x000000aea2047225 */ /* 0x000fc800078e00a6 */
[----:B------:R-:W-:Y:S01]  /*2670*/  IMAD.IADD R5, R5, 0x1, R163 ;  /* 0x0000000105057824 */ /* 0x000fe200078e02a3 */
[----:B--2---:R-:W-:-:S04]  /*2680*/  LEA R6, P0, R4, R14, 0x2 ;  /* 0x0000000e04067211 */ /* 0x004fc800078010ff */
[----:B------:R-:W-:-:S05]  /*2690*/  LEA.HI.X R7, R4, R15, R5, 0x2, P0 ;  /* 0x0000000f04077211 */ /* 0x000fca00000f1405 */
[----:B------:R0:W2:Y:S01]  /*26a0*/  @P2 LDG.E.LTC128B R19, desc[UR36][R6.64] ;  /* 0x0000002406132981 */ /* 0x0000a2000c1e1920 */
[----:B------:R-:W-:Y:S01]  /*26b0*/  IMAD.WIDE.U32 R4, R162, R174, R12 ;  /* 0x000000aea2047225 */ /* 0x000fe200078e000c */
[C---:B------:R-:W-:Y:S01]  /*26c0*/  SHF.L.U64.HI R171, R174.reuse, 0x3, R175 ;  /* 0x00000003aeab7819 */ /* 0x040fe200000102af */
[----:B------:R-:W-:Y:S02]  /*26d0*/  BSSY B1, `(.L_x_34) ;  /* 0x0000014000017945 */ /* 0x000fe40003800000 */
[----:B------:R-:W-:Y:S01]  /*26e0*/  IMAD.SHL.U32 R170, R174, 0x8, RZ ;  /* 0x00000008aeaa7824 */ /* 0x000fe200078e00ff */
[----:B------:R-:W-:Y:S02]  /*26f0*/  IADD3 R168, P0, R8, R4, RZ ;  /* 0x0000000408a87210 */ /* 0x000fe40007f1e0ff */
[----:B------:R-:W-:Y:S01]  /*2700*/  LEA R4, P3, R164, UR4, 0x2 ;  /* 0x00000004a4047c11 */ /* 0x000fe2000f8610ff */
[----:B------:R-:W-:Y:S01]  /*2710*/  IMAD.WIDE.U32 R170, R162, R174, R170 ;  /* 0x000000aea2aa7225 */ /* 0x000fe200078e00aa */
[----:B------:R-:W-:-:S02]  /*2720*/  IADD3.X R169, R9, R163, R5, P0, !PT ;  /* 0x000000a309a97210 */ /* 0x000fc400007fe405 */
[----:B------:R-:W-:Y:S02]  /*2730*/  LEA.HI.X R5, R164, UR5, R177, 0x2, P3 ;  /* 0x00000005a4057c11 */ /* 0x000fe400098f14b1 */
[----:B------:R-:W-:Y:S01]  /*2740*/  ISETP.GT.AND P0, PT, R0, 0x1, PT ;  /* 0x000000010000780c */ /* 0x000fe20003f04270 */
[----:B------:R-:W-:-:S03]  /*2750*/  IMAD.WIDE.U32 R168, R2, R20, R168 ;  /* 0x0000001402a87225 */ /* 0x000fc600078e00a8 */
[----:B------:R-:W-:Y:S01]  /*2760*/  ISETP.GT.AND P3, PT, R3, RZ, P0 ;  /* 0x000000ff0300720c */ /* 0x000fe20000764270 */
[----:B0-----:R-:W-:Y:S01]  /*2770*/  IMAD.IADD R7, R165, 0x1, R169 ;  /* 0x00000001a5077824 */ /* 0x001fe200078e02a9 */
[----:B------:R-:W-:-:S04]  /*2780*/  LEA R6, P4, R168, R14, 0x2 ;  /* 0x0000000ea8067211 */ /* 0x000fc800078810ff */
[----:B------:R-:W-:Y:S02]  /*2790*/  LEA.HI.X R7, R168, R15, R7, 0x2, P4 ;  /* 0x0000000fa8077211 */ /* 0x000fe400020f1407 */
[----:B--2---:R-:W-:-:S05]  /*27a0*/  LOP3.LUT R21, R19, 0xffffe000, RZ, 0xc0, !PT ;  /* 0xffffe00013157812 */ /* 0x004fca00078ec0ff */
[----:B------:R-:W-:-:S04]  /*27b0*/  FMUL R21, R21, R152 ;  /* 0x0000009815157220 */ /* 0x000fc80000400000 */
[----:B------:R-:W-:-:S05]  /*27c0*/  FFMA R21, R24, R153, R21 ;  /* 0x0000009918157223 */ /* 0x000fca0000000015 */
[----:B------:R-:W-:-:S05]  /*27d0*/  F2FP.TF32.F32.PACK_B R21, R21 ;  /* 0x00000015ff15723e */ /* 0x000fca00024050ff */
[----:B------:R0:W-:Y:S01]  /*27e0*/  @P2 STG.E desc[UR36][R4.64], R21 ;  /* 0x0000001504002986 */ /* 0x0001e2000c101924 */
[----:B------:R-:W-:Y:S05]  /*27f0*/  @!P3 BRA `(.L_x_35) ;  /* 0x000000000004b947 */ /* 0x000fea0003800000 */
[----:B------:R1:W5:Y:S02]  /*2800*/  LDG.E.LTC128B R19, desc[UR36][R6.64+0x4] ;  /* 0x0000042406137981 */ /* 0x000364000c1e1920 */
.L_x_35:
[----:B------:R-:W-:Y:S05]  /*2810*/  BSYNC B1 ;  /* 0x0000000000017941 */ /* 0x000fea0003800000 */
.L_x_34:
[----:B0----5:R-:W-:Y:S01]  /*2820*/  LOP3.LUT R21, R19, 0xffffe000, RZ, 0xc0, !PT ;  /* 0xffffe00013157812 */ /* 0x021fe200078ec0ff */
[----:B------:R-:W-:Y:S01]  /*2830*/  IMAD.IADD R169, R163, 0x1, R171 ;  /* 0x00000001a3a97824 */ /* 0x000fe200078e02ab */
[----:B------:R-:W-:Y:S02]  /*2840*/  IADD3 R162, P2, R166, R170, RZ ;  /* 0x000000aaa6a27210 */ /* 0x000fe40007f5e0ff */
[----:B------:R-:W-:Y:S01]  /*2850*/  ISETP.GT.AND P1, PT, R3, 0x8, P1 ;  /* 0x000000080300780c */ /* 0x000fe20000f24270 */
[----:B------:R-:W-:Y:S02]  /*2860*/  FMUL R22, R21, R152 ;  /* 0x0000009815167220 */ /* 0x000fe40000400000 */
[----:B------:R-:W-:Y:S01]  /*2870*/  IMAD.X R166, R169, 0x1, R167, P2 ;  /* 0x00000001a9a67824 */ /* 0x000fe200010e06a7 */
[----:B------:R-:W-:Y:S01]  /*2880*/  LEA R24, P2, R162, R14, 0x2 ;  /* 0x0000000ea2187211 */ /* 0x000fe200078410ff */
[----:B------:R-:W-:-:S03]  /*2890*/  FFMA R163, R25, R153, R22 ;  /* 0x0000009919a37223 */ /* 0x000fc60000000016 */
[----:B------:R-:W-:Y:S02]  /*28a0*/  LEA.HI.X R25, R162, R15, R166, 0x2, P2 ;  /* 0x0000000fa2197211 */ /* 0x000fe400010f14a6 */
[----:B------:R-:W-:-:S05]  /*28b0*/  F2FP.TF32.F32.PACK_B R163, R163 ;  /* 0x000000a3ffa3723e */ /* 0x000fca00024050ff */
[----:B------:R0:W-:Y:S04]  /*28c0*/  @P3 STG.E desc[UR36][R4.64+0x4], R163 ;  /* 0x000004a304003986 */ /* 0x0001e8000c101924 */
[----:B------:R-:W2:Y:S01]  /*28d0*/  @P1 LDG.E.LTC128B R19, desc[UR36][R24.64] ;  /* 0x0000002418131981 */ /* 0x000ea2000c1e1920 */
[----:B------:R-:W-:Y:S01]  /*28e0*/  IADD3 R8, P2, P3, R8, R170, R12 ;  /* 0x000000aa08087210 */ /* 0x000fe20007b5e00c */
[----:B------:R-:W-:Y:S01]  /*28f0*/  BSSY B1, `(.L_x_36) ;  /* 0x0000011000017945 */ /* 0x000fe20003800000 */
[C---:B------:R-:W-:Y:S02]  /*2900*/  SHF.L.U64.HI R11, R10.reuse, 0x5, R11 ;  /* 0x000000050a0b7819 */ /* 0x040fe4000001020b */
[----:B------:R-:W-:Y:S02]  /*2910*/  IADD3.X R9, R9, R169, R13, P2, P3 ;  /* 0x000000a909097210 */ /* 0x000fe400017e640d */
[----:B------:R-:W-:-:S02]  /*2920*/  LEA R10, P2, R10, R4, 0x5 ;  /* 0x000000040a0a7211 */ /* 0x000fc400078428ff */
[----:B------:R-:W-:Y:S01]  /*2930*/  ISETP.GT.AND P0, PT, R3, 0x8, P0 ;  /* 0x000000080300780c */ /* 0x000fe20000704270 */
[----:B------:R-:W-:-:S04]  /*2940*/  IMAD.WIDE.U32 R20, R2, R20, R8 ;  /* 0x0000001402147225 */ /* 0x000fc800078e0008 */
[----:B------:R-:W-:Y:S01]  /*2950*/  IMAD.X R11, R11, 0x1, R5, P2 ;  /* 0x000000010b0b7824 */ /* 0x000fe200010e0605 */
[----:B------:R-:W-:Y:S01]  /*2960*/  LEA R8, P3, R20, R14, 0x2 ;  /* 0x0000000e14087211 */ /* 0x000fe200078610ff */
[----:B------:R-:W-:-:S05]  /*2970*/  IMAD.IADD R2, R165, 0x1, R21 ;  /* 0x00000001a5027824 */ /* 0x000fca00078e0215 */
        /* <DEDUP_REMOVED lines=8> */
.L_x_37:
[----:B------:R-:W-:Y:S05]  /*2a00*/  BSYNC B1 ;  /* 0x0000000000017941 */ /* 0x000fea0003800000 */
.L_x_36:
[----:B0----5:R-:W-:Y:S01]  /*2a10*/  LOP3.LUT R13, R19, 0xffffe000, RZ, 0xc0, !PT ;  /* 0xffffe000130d7812 */ /* 0x021fe200078ec0ff */
[----:B------:R-:W-:Y:S01]  /*2a20*/  BSSY B1, `(.L_x_38) ;  /* 0x0000009000017945 */ /* 0x000fe20003800000 */
[----:B------:R-:W-:-:S03]  /*2a30*/  ISETP.GT.AND P1, PT, R0, 0x8, PT ;  /* 0x000000080000780c */ /* 0x000fc60003f24270 */
[----:B------:R-:W-:Y:S01]  /*2a40*/  FMUL R2, R13, R152 ;  /* 0x000000980d027220 */ /* 0x000fe20000400000 */
[----:B------:R-:W-:-:S03]  /*2a50*/  ISETP.GT.AND P2, PT, R3, RZ, P1 ;  /* 0x000000ff0300720c */ /* 0x000fc60000f44270 */
[----:B------:R-:W-:-:S05]  /*2a60*/  FFMA R27, R27, R153, R2 ;  /* 0x000000991b1b7223 */ /* 0x000fca0000000002 */
[----:B------:R-:W-:-:S05]  /*2a70*/  F2FP.TF32.F32.PACK_B R27, R27 ;  /* 0x0000001bff1b723e */ /* 0x000fca00024050ff */
[----:B------:R0:W-:Y:S01]  /*2a80*/  @P0 STG.E desc[UR36][R10.64+0x4], R27 ;  /* 0x0000041b0a000986 */ /* 0x0001e2000c101924 */
[----:B------:R-:W-:Y:S05]  /*2a90*/  @!P2 BRA `(.L_x_39) ;  /* 0x000000000004a947 */ /* 0x000fea0003800000 */
[----:B------:R3:W5:Y:S02]  /*2aa0*/  LDG.E.LTC128B R19, desc[UR36][R6.64+0x20] ;  /* 0x0000202406137981 */ /* 0x000764000c1e1920 */
.L_x_39:
[----:B------:R-:W-:Y:S05]  /*2ab0*/  BSYNC B1 ;  /* 0x0000000000017941 */ /* 0x000fea0003800000 */
.L_x_38:
[----:B-----5:R-:W-:Y:S01]  /*2ac0*/  LOP3.LUT R13, R19, 0xffffe000, RZ, 0xc0, !PT ;  /* 0xffffe000130d7812 */ /* 0x020fe200078ec0ff */
        /* <DEDUP_REMOVED lines=9> */
.L_x_41:
[----:B------:R-:W-:Y:S05]  /*2b60*/  BSYNC B1 ;  /* 0x0000000000017941 */ /* 0x000fea0003800000 */
.L_x_40:
[----:B----45:R-:W-:Y:S01]  /*2b70*/  LOP3.LUT R13, R19, 0xffffe000, RZ, 0xc0, !PT ;  /* 0xffffe000130d7812 */ /* 0x030fe200078ec0ff */
[----:B------:R-:W-:Y:S01]  /*2b80*/  BSSY B1, `(.L_x_42) ;  /* 0x0000008000017945 */ /* 0x000fe20003800000 */
[----:B------:R-:W-:-:S03]  /*2b90*/  ISETP.GT.AND P1, PT, R3, 0x8, P1 ;  /* 0x000000080300780c */ /* 0x000fc60000f24270 */
[----:B------:R-:W-:-:S04]  /*2ba0*/  FMUL R2, R13, R152 ;  /* 0x000000980d027220 */ /* 0x000fc80000400000 */
[----:B------:R-:W-:-:S05]  /*2bb0*/  FFMA R29, R29, R153, R2 ;  /* 0x000000991d1d7223 */ /* 0x000fca0000000002 */
[----:B------:R-:W-:-:S05]  /*2bc0*/  F2FP.TF32.F32.PACK_B R29, R29 ;  /* 0x0000001dff1d723e */ /* 0x000fca00024050ff */
[----:B------:R4:W-:Y:S01]  /*2bd0*/  @P3 STG.E desc[UR36][R4.64+0x24], R29 ;  /* 0x0000241d04003986 */ /* 0x0009e2000c101924 */
[----:B------:R-:W-:Y:S05]  /*2be0*/  @!P1 BRA `(.L_x_43) ;  /* 0x0000000000049947 */ /* 0x000fea0003800000 */
[----:B------:R0:W5:Y:S02]  /*2bf0*/  LDG.E.LTC128B R19, desc[UR36][R8.64+0x20] ;  /* 0x0000202408137981 */ /* 0x000164000c1e1920 */
.L_x_43:
[----:B------:R-:W-:Y:S05]  /*2c00*/  BSYNC B1 ;  /* 0x0000000000017941 */ /* 0x000fea0003800000 */
.L_x_42:
[----:B-----5:R-:W-:Y:S01]  /*2c10*/  LOP3.LUT R13, R19, 0xffffe000, RZ, 0xc0, !PT ;  /* 0xffffe000130d7812 */ /* 0x020fe200078ec0ff */
        /* <DEDUP_REMOVED lines=8> */
.L_x_45:
[----:B------:R-:W-:Y:S05]  /*2ca0*/  BSYNC B1 ;  /* 0x0000000000017941 */ /* 0x000fea0003800000 */
.L_x_44:
        /* <DEDUP_REMOVED lines=10> */
.L_x_47:
[----:B------:R-:W-:Y:S05]  /*2d50*/  BSYNC B1 ;  /* 0x0000000000017941 */ /* 0x000fea0003800000 */
.L_x_46:
        /* <DEDUP_REMOVED lines=10> */
.L_x_49:
[----:B------:R-:W-:Y:S05]  /*2e00*/  BSYNC B1 ;  /* 0x0000000000017941 */ /* 0x000fea0003800000 */
.L_x_48:
[----:B0----5:R-:W-:Y:S01]  /*2e10*/  LOP3.LUT R13, R19, 0xffffe000, RZ, 0xc0, !PT ;  /* 0xffffe000130d7812 */ /* 0x021fe200078ec0ff */
        /* <DEDUP_REMOVED lines=8> */
.L_x_51:
[----:B------:R-:W-:Y:S05]  /*2ea0*/  BSYNC B1 ;  /* 0x0000000000017941 */ /* 0x000fea0003800000 */
.L_x_50:
        /* <DEDUP_REMOVED lines=9> */
.L_x_53:
[----:B------:R-:W-:Y:S05]  /*2f40*/  BSYNC B1 ;  /* 0x0000000000017941 */ /* 0x000fea0003800000 */
.L_x_52:
        /* <DEDUP_REMOVED lines=10> */
.L_x_55:
[----:B------:R-:W-:Y:S05]  /*2ff0*/  BSYNC B1 ;  /* 0x0000000000017941 */ /* 0x000fea0003800000 */
.L_x_54:
        /* <DEDUP_REMOVED lines=10> */
.L_x_57:
[----:B------:R-:W-:Y:S05]  /*30a0*/  BSYNC B1 ;  /* 0x0000000000017941 */ /* 0x000fea0003800000 */
.L_x_56:
        /* <DEDUP_REMOVED lines=9> */
.L_x_59:
[----:B------:R-:W-:Y:S05]  /*3140*/  BSYNC B1 ;  /* 0x0000000000017941 */ /* 0x000fea0003800000 */
.L_x_58:
        /* <DEDUP_REMOVED lines=9> */
.L_x_61:
[----:B------:R-:W-:Y:S05]  /*31e0*/  BSYNC B1 ;  /* 0x0000000000017941 */ /* 0x000fea0003800000 */
.L_x_60:
        /* <DEDUP_REMOVED lines=10> */
.L_x_63:
[----:B------:R-:W-:Y:S05]  /*3290*/  BSYNC B1 ;  /* 0x0000000000017941 */ /* 0x000fea0003800000 */
.L_x_62:
        /* <DEDUP_REMOVED lines=10> */
.L_x_65:
[----:B------:R-:W-:Y:S05]  /*3340*/  BSYNC B1 ;  /* 0x0000000000017941 */ /* 0x000fea0003800000 */
.L_x_64:
        /* <DEDUP_REMOVED lines=9> */
.L_x_67:
[----:B------:R-:W-:Y:S05]  /*33e0*/  BSYNC B1 ;  /* 0x0000000000017941 */ /* 0x000fea0003800000 */
.L_x_66:
        /* <DEDUP_REMOVED lines=9> */
.L_x_69:
[----:B------:R-:W-:Y:S05]  /*3480*/  BSYNC B1 ;  /* 0x0000000000017941 */ /* 0x000fea0003800000 */
.L_x_68:
        /* <DEDUP_REMOVED lines=10> */
.L_x_71:
[----:B------:R-:W-:Y:S05]  /*3530*/  BSYNC B1 ;  /* 0x0000000000017941 */ /* 0x000fea0003800000 */
.L_x_70:
        /* <DEDUP_REMOVED lines=10> */
.L_x_73:
[----:B------:R-:W-:Y:S05]  /*35e0*/  BSYNC B1 ;  /* 0x0000000000017941 */ /* 0x000fea0003800000 */
.L_x_72:
        /* <DEDUP_REMOVED lines=9> */
.L_x_75:
[----:B------:R-:W-:Y:S05]  /*3680*/  BSYNC B1 ;  /* 0x0000000000017941 */ /* 0x000fea0003800000 */
.L_x_74:
        /* <DEDUP_REMOVED lines=9> */
.L_x_77:
[----:B------:R-:W-:Y:S05]  /*3720*/  BSYNC B1 ;  /* 0x0000000000017941 */ /* 0x000fea0003800000 */
.L_x_76:
        /* <DEDUP_REMOVED lines=10> */
.L_x_79:
[----:B------:R-:W-:Y:S05]  /*37d0*/  BSYNC B1 ;  /* 0x0000000000017941 */ /* 0x000fea0003800000 */
.L_x_78:
        /* <DEDUP_REMOVED lines=10> */
.L_x_81:
[----:B------:R-:W-:Y:S05]  /*3880*/  BSYNC B1 ;  /* 0x0000000000017941 */ /* 0x000fea0003800000 */
.L_x_80:
        /* <DEDUP_REMOVED lines=9> */
.L_x_83:
[----:B------:R-:W-:Y:S05]  /*3920*/  BSYNC B1 ;  /* 0x0000000000017941 */ /* 0x000fea0003800000 */
.L_x_82:
        /* <DEDUP_REMOVED lines=9> */
.L_x_85:
[----:B------:R-:W-:Y:S05]  /*39c0*/  BSYNC B1 ;  /* 0x0000000000017941 */ /* 0x000fea0003800000 */
.L_x_84:
        /* <DEDUP_REMOVED lines=10> */
.L_x_87:
[----:B------:R-:W-:Y:S05]  /*3a70*/  BSYNC B1 ;  /* 0x0000000000017941 */ /* 0x000fea0003800000 */
.L_x_86:
        /* <DEDUP_REMOVED lines=10> */
.L_x_89:
[----:B------:R-:W-:Y:S05]  /*3b20*/  BSYNC B1 ;  /* 0x0000000000017941 */ /* 0x000fea0003800000 */
.L_x_88:
        /* <DEDUP_REMOVED lines=9> */
.L_x_91:
[----:B------:R-:W-:Y:S05]  /*3bc0*/  BSYNC B1 ;  /* 0x0000000000017941 */ /* 0x000fea0003800000 */
.L_x_90:
        /* <DEDUP_REMOVED lines=9> */
.L_x_93:
[----:B------:R-:W-:Y:S05]  /*3c60*/  BSYNC B1 ;  /* 0x0000000000017941 */ /* 0x000fea0003800000 */
.L_x_92:
        /* <DEDUP_REMOVED lines=10> */
.L_x_95:
[----:B------:R-:W-:Y:S05]  /*3d10*/  BSYNC B1 ;  /* 0x0000000000017941 */ /* 0x000fea0003800000 */
.L_x_94:
        /* <DEDUP_REMOVED lines=10> */
.L_x_97:
[----:B------:R-:W-:Y:S05]  /*3dc0*/  BSYNC B1 ;  /* 0x0000000000017941 */ /* 0x000fea0003800000 */
.L_x_96:
        /* <DEDUP_REMOVED lines=9> */
.L_x_99:
[----:B------:R-:W-:Y:S05]  /*3e60*/  BSYNC B1 ;  /* 0x0000000000017941 */ /* 0x000fea0003800000 */
.L_x_98:
        /* <DEDUP_REMOVED lines=9> */
.L_x_101:
[----:B------:R-:W-:Y:S05]  /*3f00*/  BSYNC B1 ;  /* 0x0000000000017941 */ /* 0x000fea0003800000 */
.L_x_100:
        /* <DEDUP_REMOVED lines=10> */
.L_x_103:
[----:B------:R-:W-:Y:S05]  /*3fb0*/  BSYNC B1 ;  /* 0x0000000000017941 */ /* 0x000fea0003800000 */
.L_x_102:
        /* <DEDUP_REMOVED lines=10> */
.L_x_105:
[----:B------:R-:W-:Y:S05]  /*4060*/  BSYNC B1 ;  /* 0x0000000000017941 */ /* 0x000fea0003800000 */
.L_x_104:
        /* <DEDUP_REMOVED lines=9> */
.L_x_107:
[----:B------:R-:W-:Y:S05]  /*4100*/  BSYNC B1 ;  /* 0x0000000000017941 */ /* 0x000fea0003800000 */
.L_x_106:
        /* <DEDUP_REMOVED lines=9> */
.L_x_109:
[----:B------:R-:W-:Y:S05]  /*41a0*/  BSYNC B1 ;  /* 0x0000000000017941 */ /* 0x000fea0003800000 */
.L_x_108:
        /* <DEDUP_REMOVED lines=10> */
.L_x_111:
[----:B------:R-:W-:Y:S05]  /*4250*/  BSYNC B1 ;  /* 0x0000000000017941 */ /* 0x000fea0003800000 */
.L_x_110:
        /* <DEDUP_REMOVED lines=10> */
.L_x_113:
[----:B------:R-:W-:Y:S05]  /*4300*/  BSYNC B1 ;  /* 0x0000000000017941 */ /* 0x000fea0003800000 */
.L_x_112:
        /* <DEDUP_REMOVED lines=9> */
.L_x_115:
[----:B------:R-:W-:Y:S05]  /*43a0*/  BSYNC B1 ;  /* 0x0000000000017941 */ /* 0x000fea0003800000 */
.L_x_114:
        /* <DEDUP_REMOVED lines=9> */
.L_x_117:
[----:B------:R-:W-:Y:S05]  /*4440*/  BSYNC B1 ;  /* 0x0000000000017941 */ /* 0x000fea0003800000 */
.L_x_116:
        /* <DEDUP_REMOVED lines=10> */
.L_x_119:
[----:B------:R-:W-:Y:S05]  /*44f0*/  BSYNC B1 ;  /* 0x0000000000017941 */ /* 0x000fea0003800000 */
.L_x_118:
        /* <DEDUP_REMOVED lines=10> */
.L_x_121:
[----:B------:R-:W-:Y:S05]  /*45a0*/  BSYNC B1 ;  /* 0x0000000000017941 */ /* 0x000fea0003800000 */
.L_x_120:
        /* <DEDUP_REMOVED lines=9> */
.L_x_123:
[----:B------:R-:W-:Y:S05]  /*4640*/  BSYNC B1 ;  /* 0x0000000000017941 */ /* 0x000fea0003800000 */
.L_x_122:
        /* <DEDUP_REMOVED lines=9> */
.L_x_125:
[----:B------:R-:W-:Y:S05]  /*46e0*/  BSYNC B1 ;  /* 0x0000000000017941 */ /* 0x000fea0003800000 */
.L_x_124:
        /* <DEDUP_REMOVED lines=10> */
.L_x_127:
[----:B------:R-:W-:Y:S05]  /*4790*/  BSYNC B1 ;  /* 0x0000000000017941 */ /* 0x000fea0003800000 */
.L_x_126:
        /* <DEDUP_REMOVED lines=10> */
.L_x_129:
[----:B------:R-:W-:Y:S05]  /*4840*/  BSYNC B1 ;  /* 0x0000000000017941 */ /* 0x000fea0003800000 */
.L_x_128:
        /* <DEDUP_REMOVED lines=9> */
.L_x_131:
[----:B------:R-:W-:Y:S05]  /*48e0*/  BSYNC B1 ;  /* 0x0000000000017941 */ /* 0x000fea0003800000 */
.L_x_130:
        /* <DEDUP_REMOVED lines=9> */
.L_x_133:
[----:B------:R-:W-:Y:S05]  /*4980*/  BSYNC B1 ;  /* 0x0000000000017941 */ /* 0x000fea0003800000 */
.L_x_132:
        /* <DEDUP_REMOVED lines=10> */
.L_x_135:
[----:B------:R-:W-:Y:S05]  /*4a30*/  BSYNC B1 ;  /* 0x0000000000017941 */ /* 0x000fea0003800000 */
.L_x_134:
        /* <DEDUP_REMOVED lines=10> */
.L_x_137:
[----:B------:R-:W-:Y:S05]  /*4ae0*/  BSYNC B1 ;  /* 0x0000000000017941 */ /* 0x000fea0003800000 */
.L_x_136:
        /* <DEDUP_REMOVED lines=9> */
.L_x_139:
[----:B------:R-:W-:Y:S05]  /*4b80*/  BSYNC B1 ;  /* 0x0000000000017941 */ /* 0x000fea0003800000 */
.L_x_138:
        /* <DEDUP_REMOVED lines=9> */
.L_x_141:
[----:B------:R-:W-:Y:S05]  /*4c20*/  BSYNC B1 ;  /* 0x0000000000017941 */ /* 0x000fea0003800000 */
.L_x_140:
        /* <DEDUP_REMOVED lines=10> */
.L_x_143:
[----:B------:R-:W-:Y:S05]  /*4cd0*/  BSYNC B1 ;  /* 0x0000000000017941 */ /* 0x000fea0003800000 */
.L_x_142:
        /* <DEDUP_REMOVED lines=10> */
.L_x_145:
[----:B------:R-:W-:Y:S05]  /*4d80*/  BSYNC B1 ;  /* 0x0000000000017941 */ /* 0x000fea0003800000 */
.L_x_144:
        /* <DEDUP_REMOVED lines=9> */
.L_x_147:
[----:B------:R-:W-:Y:S05]  /*4e20*/  BSYNC B1 ;  /* 0x0000000000017941 */ /* 0x000fea0003800000 */
.L_x_146:
        /* <DEDUP_REMOVED lines=9> */
.L_x_149:
[----:B------:R-:W-:Y:S05]  /*4ec0*/  BSYNC B1 ;  /* 0x0000000000017941 */ /* 0x000fea0003800000 */
.L_x_148:
        /* <DEDUP_REMOVED lines=10> */
.L_x_151:
[----:B------:R-:W-:Y:S05]  /*4f70*/  BSYNC B1 ;  /* 0x0000000000017941 */ /* 0x000fea0003800000 */
.L_x_150:
        /* <DEDUP_REMOVED lines=10> */
.L_x_153:
[----:B------:R-:W-:Y:S05]  /*5020*/  BSYNC B1 ;  /* 0x0000000000017941 */ /* 0x000fea0003800000 */
.L_x_152:
        /* <DEDUP_REMOVED lines=9> */
.L_x_155:
[----:B------:R-:W-:Y:S05]  /*50c0*/  BSYNC B1 ;  /* 0x0000000000017941 */ /* 0x000fea0003800000 */
.L_x_154:
        /* <DEDUP_REMOVED lines=9> */
.L_x_157:
[----:B------:R-:W-:Y:S05]  /*5160*/  BSYNC B1 ;  /* 0x0000000000017941 */ /* 0x000fea0003800000 */
.L_x_156:
        /* <DEDUP_REMOVED lines=10> */
.L_x_159:
[----:B------:R-:W-:Y:S05]  /*5210*/  BSYNC B1 ;  /* 0x0000000000017941 */ /* 0x000fea0003800000 */
.L_x_158:
        /* <DEDUP_REMOVED lines=10> */
.L_x_161:
[----:B------:R-:W-:Y:S05]  /*52c0*/  BSYNC B1 ;  /* 0x0000000000017941 */ /* 0x000fea0003800000 */
.L_x_160:
        /* <DEDUP_REMOVED lines=9> */
.L_x_163:
[----:B------:R-:W-:Y:S05]  /*5360*/  BSYNC B1 ;  /* 0x0000000000017941 */ /* 0x000fea0003800000 */
.L_x_162:
        /* <DEDUP_REMOVED lines=9> */
.L_x_165:
[----:B------:R-:W-:Y:S05]  /*5400*/  BSYNC B1 ;  /* 0x0000000000017941 */ /* 0x000fea0003800000 */
.L_x_164:
        /* <DEDUP_REMOVED lines=10> */
.L_x_167:
[----:B------:R-:W-:Y:S05]  /*54b0*/  BSYNC B1 ;  /* 0x0000000000017941 */ /* 0x000fea0003800000 */
.L_x_166:
        /* <DEDUP_REMOVED lines=10> */
.L_x_169:
[----:B------:R-:W-:Y:S05]  /*5560*/  BSYNC B1 ;  /* 0x0000000000017941 */ /* 0x000fea0003800000 */
.L_x_168:
        /* <DEDUP_REMOVED lines=9> */
.L_x_171:
[----:B------:R-:W-:Y:S05]  /*5600*/  BSYNC B1 ;  /* 0x0000000000017941 */ /* 0x000fea0003800000 */
.L_x_170:
        /* <DEDUP_REMOVED lines=9> */
.L_x_173:
[----:B------:R-:W-:Y:S05]  /*56a0*/  BSYNC B1 ;  /* 0x0000000000017941 */ /* 0x000fea0003800000 */
.L_x_172:
        /* <DEDUP_REMOVED lines=10> */
.L_x_175:
[----:B------:R-:W-:Y:S05]  /*5750*/  BSYNC B1 ;  /* 0x0000000000017941 */ /* 0x000fea0003800000 */
.L_x_174:
        /* <DEDUP_REMOVED lines=10> */
.L_x_177:
[----:B------:R-:W-:Y:S05]  /*5800*/  BSYNC B1 ;  /* 0x0000000000017941 */ /* 0x000fea0003800000 */
.L_x_176:
        /* <DEDUP_REMOVED lines=9> */
.L_x_179:
[----:B------:R-:W-:Y:S05]  /*58a0*/  BSYNC B1 ;  /* 0x0000000000017941 */ /* 0x000fea0003800000 */
.L_x_178:
        /* <DEDUP_REMOVED lines=9> */
.L_x_181:
[----:B------:R-:W-:Y:S05]  /*5940*/  BSYNC B1 ;  /* 0x0000000000017941 */ /* 0x000fea0003800000 */
.L_x_180:
        /* <DEDUP_REMOVED lines=10> */
.L_x_183:
[----:B------:R-:W-:Y:S05]  /*59f0*/  BSYNC B1 ;  /* 0x0000000000017941 */ /* 0x000fea0003800000 */
.L_x_182:
        /* <DEDUP_REMOVED lines=10> */
.L_x_185:
[----:B------:R-:W-:Y:S05]  /*5aa0*/  BSYNC B1 ;  /* 0x0000000000017941 */ /* 0x000fea0003800000 */
.L_x_184:
        /* <DEDUP_REMOVED lines=9> */
.L_x_187:
[----:B------:R-:W-:Y:S05]  /*5b40*/  BSYNC B1 ;  /* 0x0000000000017941 */ /* 0x000fea0003800000 */
.L_x_186:
        /* <DEDUP_REMOVED lines=9> */
.L_x_189:
[----:B------:R-:W-:Y:S05]  /*5be0*/  BSYNC B1 ;  /* 0x0000000000017941 */ /* 0x000fea0003800000 */
.L_x_188:
        /* <DEDUP_REMOVED lines=10> */
.L_x_191:
[----:B------:R-:W-:Y:S05]  /*5c90*/  BSYNC B1 ;  /* 0x0000000000017941 */ /* 0x000fea0003800000 */
.L_x_190:
        /* <DEDUP_REMOVED lines=10> */
.L_x_193:
[----:B------:R-:W-:Y:S05]  /*5d40*/  BSYNC B1 ;  /* 0x0000000000017941 */ /* 0x000fea0003800000 */
.L_x_192:
        /* <DEDUP_REMOVED lines=9> */
.L_x_195:
[----:B------:R-:W-:Y:S05]  /*5de0*/  BSYNC B1 ;  /* 0x0000000000017941 */ /* 0x000fea0003800000 */
.L_x_194:
        /* <DEDUP_REMOVED lines=9> */
.L_x_197:
[----:B------:R-:W-:Y:S05]  /*5e80*/  BSYNC B1 ;  /* 0x0000000000017941 */ /* 0x000fea0003800000 */
.L_x_196:
        /* <DEDUP_REMOVED lines=10> */
.L_x_199:
[----:B------:R-:W-:Y:S05]  /*5f30*/  BSYNC B1 ;  /* 0x0000000000017941 */ /* 0x000fea0003800000 */
.L_x_198:
        /* <DEDUP_REMOVED lines=10> */
.L_x_201:
[----:B------:R-:W-:Y:S05]  /*5fe0*/  BSYNC B1 ;  /* 0x0000000000017941 */ /* 0x000fea0003800000 */
.L_x_200:
        /* <DEDUP_REMOVED lines=9> */
.L_x_203:
[----:B------:R-:W-:Y:S05]  /*6080*/  BSYNC B1 ;  /* 0x0000000000017941 */ /* 0x000fea0003800000 */
.L_x_202:
        /* <DEDUP_REMOVED lines=9> */
.L_x_205:
[----:B------:R-:W-:Y:S05]  /*6120*/  BSYNC B1 ;  /* 0x0000000000017941 */ /* 0x000fea0003800000 */
.L_x_204:
        /* <DEDUP_REMOVED lines=10> */
.L_x_207:
[----:B------:R-:W-:Y:S05]  /*61d0*/  BSYNC B1 ;  /* 0x0000000000017941 */ /* 0x000fea0003800000 */
.L_x_206:
        /* <DEDUP_REMOVED lines=10> */
.L_x_209:
[----:B------:R-:W-:Y:S05]  /*6280*/  BSYNC B1 ;  /* 0x0000000000017941 */ /* 0x000fea0003800000 */
.L_x_208:
        /* <DEDUP_REMOVED lines=9> */
.L_x_211:
[----:B------:R-:W-:Y:S05]  /*6320*/  BSYNC B1 ;  /* 0x0000000000017941 */ /* 0x000fea0003800000 */
.L_x_210:
        /* <DEDUP_REMOVED lines=9> */
.L_x_213:
[----:B------:R-:W-:Y:S05]  /*63c0*/  BSYNC B1 ;  /* 0x0000000000017941 */ /* 0x000fea0003800000 */
.L_x_212:
        /* <DEDUP_REMOVED lines=10> */
.L_x_215:
[----:B------:R-:W-:Y:S05]  /*6470*/  BSYNC B1 ;  /* 0x0000000000017941 */ /* 0x000fea0003800000 */
.L_x_214:
        /* <DEDUP_REMOVED lines=10> */
.L_x_217:
[----:B------:R-:W-:Y:S05]  /*6520*/  BSYNC B1 ;  /* 0x0000000000017941 */ /* 0x000fea0003800000 */
.L_x_216:
        /* <DEDUP_REMOVED lines=9> */
.L_x_219:
[----:B------:R-:W-:Y:S05]  /*65c0*/  BSYNC B1 ;  /* 0x0000000000017941 */ /* 0x000fea0003800000 */
.L_x_218:
        /* <DEDUP_REMOVED lines=9> */
.L_x_221:
[----:B------:R-:W-:Y:S05]  /*6660*/  BSYNC B1 ;  /* 0x0000000000017941 */ /* 0x000fea0003800000 */
.L_x_220:
        /* <DEDUP_REMOVED lines=10> */
.L_x_223:
[----:B------:R-:W-:Y:S05]  /*6710*/  BSYNC B1 ;  /* 0x0000000000017941 */ /* 0x000fea0003800000 */
.L_x_222:
        /* <DEDUP_REMOVED lines=10> */
.L_x_225:
[----:B------:R-:W-:Y:S05]  /*67c0*/  BSYNC B1 ;  /* 0x0000000000017941 */ /* 0x000fea0003800000 */
.L_x_224:
        /* <DEDUP_REMOVED lines=9> */
.L_x_227:
[----:B------:R-:W-:Y:S05]  /*6860*/  BSYNC B1 ;  /* 0x0000000000017941 */ /* 0x000fea0003800000 */
.L_x_226:
        /* <DEDUP_REMOVED lines=9> */
.L_x_229:
[----:B------:R-:W-:Y:S05]  /*6900*/  BSYNC B1 ;  /* 0x0000000000017941 */ /* 0x000fea0003800000 */
.L_x_228:
        /* <DEDUP_REMOVED lines=10> */
.L_x_231:
[----:B------:R-:W-:Y:S05]  /*69b0*/  BSYNC B1 ;  /* 0x0000000000017941 */ /* 0x000fea0003800000 */
.L_x_230:
        /* <DEDUP_REMOVED lines=10> */
.L_x_233:
[----:B------:R-:W-:Y:S05]  /*6a60*/  BSYNC B1 ;  /* 0x0000000000017941 */ /* 0x000fea0003800000 */
.L_x_232:
        /* <DEDUP_REMOVED lines=9> */
.L_x_235:
[----:B------:R-:W-:Y:S05]  /*6b00*/  BSYNC B1 ;  /* 0x0000000000017941 */ /* 0x000fea0003800000 */
.L_x_234:
        /* <DEDUP_REMOVED lines=9> */
.L_x_237:
[----:B------:R-:W-:Y:S05]  /*6ba0*/  BSYNC B1 ;  /* 0x0000000000017941 */ /* 0x000fea0003800000 */
.L_x_236:
        /* <DEDUP_REMOVED lines=10> */
.L_x_239:
[----:B------:R-:W-:Y:S05]  /*6c50*/  BSYNC B1 ;  /* 0x0000000000017941 */ /* 0x000fea0003800000 */
.L_x_238:
        /* <DEDUP_REMOVED lines=10> */
.L_x_241:
[----:B------:R-:W-:Y:S05]  /*6d00*/  BSYNC B1 ;  /* 0x0000000000017941 */ /* 0x000fea0003800000 */
.L_x_240:
        /* <DEDUP_REMOVED lines=9> */
.L_x_243:
[----:B------:R-:W-:Y:S05]  /*6da0*/  BSYNC B1 ;  /* 0x0000000000017941 */ /* 0x000fea0003800000 */
.L_x_242:
        /* <DEDUP_REMOVED lines=9> */
.L_x_245:
[----:B------:R-:W-:Y:S05]  /*6e40*/  BSYNC B1 ;  /* 0x0000000000017941 */ /* 0x000fea0003800000 */
.L_x_244:
        /* <DEDUP_REMOVED lines=10> */
.L_x_247:
[----:B------:R-:W-:Y:S05]  /*6ef0*/  BSYNC B1 ;  /* 0x0000000000017941 */ /* 0x000fea0003800000 */
.L_x_246:
        /* <DEDUP_REMOVED lines=10> */
.L_x_249:
[----:B------:R-:W-:Y:S05]  /*6fa0*/  BSYNC B1 ;  /* 0x0000000000017941 */ /* 0x000fea0003800000 */
.L_x_248:
        /* <DEDUP_REMOVED lines=9> */
.L_x_251:
[----:B------:R-:W-:Y:S05]  /*7040*/  BSYNC B1 ;  /* 0x0000000000017941 */ /* 0x000fea0003800000 */
.L_x_250:
        /* <DEDUP_REMOVED lines=9> */
.L_x_253:
[----:B------:R-:W-:Y:S05]  /*70e0*/  BSYNC B1 ;  /* 0x0000000000017941 */ /* 0x000fea0003800000 */
.L_x_252:
        /* <DEDUP_REMOVED lines=10> */
.L_x_255:
[----:B------:R-:W-:Y:S05]  /*7190*/  BSYNC B1 ;  /* 0x0000000000017941 */ /* 0x000fea0003800000 */
.L_x_254:
        /* <DEDUP_REMOVED lines=10> */
.L_x_257:
[----:B------:R-:W-:Y:S05]  /*7240*/  BSYNC B1 ;  /* 0x0000000000017941 */ /* 0x000fea0003800000 */
.L_x_256:
        /* <DEDUP_REMOVED lines=9> */
.L_x_259:
[----:B------:R-:W-:Y:S05]  /*72e0*/  BSYNC B1 ;  /* 0x0000000000017941 */ /* 0x000fea0003800000 */
.L_x_258:
        /* <DEDUP_REMOVED lines=9> */
.L_x_261:
[----:B------:R-:W-:Y:S05]  /*7380*/  BSYNC B1 ;  /* 0x0000000000017941 */ /* 0x000fea0003800000 */
.L_x_260:
        /* <DEDUP_REMOVED lines=10> */
.L_x_263:
[----:B------:R-:W-:Y:S05]  /*7430*/  BSYNC B1 ;  /* 0x0000000000017941 */ /* 0x000fea0003800000 */
.L_x_262:
        /* <DEDUP_REMOVED lines=10> */
.L_x_265:
[----:B------:R-:W-:Y:S05]  /*74e0*/  BSYNC B1 ;  /* 0x0000000000017941 */ /* 0x000fea0003800000 */
.L_x_264:
        /* <DEDUP_REMOVED lines=9> */
.L_x_267:
[----:B------:R-:W-:Y:S05]  /*7580*/  BSYNC B1 ;  /* 0x0000000000017941 */ /* 0x000fea0003800000 */
.L_x_266:
        /* <DEDUP_REMOVED lines=9> */
.L_x_269:
[----:B------:R-:W-:Y:S05]  /*7620*/  BSYNC B1 ;  /* 0x0000000000017941 */ /* 0x000fea0003800000 */
.L_x_268:
        /* <DEDUP_REMOVED lines=10> */
.L_x_271:
[----:B------:R-:W-:Y:S05]  /*76d0*/  BSYNC B1 ;  /* 0x0000000000017941 */ /* 0x000fea0003800000 */
.L_x_270:
        /* <DEDUP_REMOVED lines=10> */
.L_x_273:
[----:B------:R-:W-:Y:S05]  /*7780*/  BSYNC B1 ;  /* 0x0000000000017941 */ /* 0x000fea0003800000 */
.L_x_272:
        /* <DEDUP_REMOVED lines=9> */
.L_x_275:
[----:B------:R-:W-:Y:S05]  /*7820*/  BSYNC B1 ;  /* 0x0000000000017941 */ /* 0x000fea0003800000 */
.L_x_274:
        /* <DEDUP_REMOVED lines=9> */
.L_x_277:
[----:B------:R-:W-:Y:S05]  /*78c0*/  BSYNC B1 ;  /* 0x0000000000017941 */ /* 0x000fea0003800000 */
.L_x_276:
        /* <DEDUP_REMOVED lines=10> */
.L_x_279:
[----:B------:R-:W-:Y:S05]  /*7970*/  BSYNC B1 ;  /* 0x0000000000017941 */ /* 0x000fea0003800000 */
.L_x_278:
        /* <DEDUP_REMOVED lines=10> */
.L_x_281:
[----:B------:R-:W-:Y:S05]  /*7a20*/  BSYNC B1 ;  /* 0x0000000000017941 */ /* 0x000fea0003800000 */
.L_x_280:
[----:B01-3-5:R-:W-:Y:S01]  /*7a30*/  LOP3.LUT R7, R19, 0xffffe000, RZ, 0xc0, !PT ;  /* 0xffffe00013077812 */ /* 0x02bfe200078ec0ff */
        /* <DEDUP_REMOVED lines=8> */
.L_x_283:
[----:B------:R-:W-:Y:S05]  /*7ac0*/  BSYNC B1 ;  /* 0x0000000000017941 */ /* 0x000fea0003800000 */
.L_x_282:
[----:B0---45:R-:W-:Y:S01]  /*7ad0*/  LOP3.LUT R5, R19, 0xffffe000, RZ, 0xc0, !PT ;  /* 0xffffe00013057812 */ /* 0x031fe200078ec0ff */
[----:B------:R-:W-:Y:S01]  /*7ae0*/  @P1 IMAD.MOV.U32 R4, RZ, RZ, R10 ;  /* 0x000000ffff041224 */ /* 0x000fe200078e000a */
[----:B------:R-:W-:Y:S01]  /*7af0*/  ISETP.GT.AND P0, PT, R3, 0x8, P0 ;  /* 0x000000080300780c */ /* 0x000fe20000704270 */
[----:B------:R-:W-:Y:S02]  /*7b00*/  BSSY B1, `(.L_x_284) ;  /* 0x0000008000017945 */ /* 0x000fe40003800000 */
[----:B------:R-:W-:-:S04]  /*7b10*/  FMUL R5, R5, R152 ;  /* 0x0000009805057220 */ /* 0x000fc80000400000 */
[----:B------:R-:W-:Y:S01]  /*7b20*/  FFMA R7, R150, R153, R5 ;  /* 0x0000009996077223 */ /* 0x000fe20000000005 */
[----:B------:R-:W-:-:S04]  /*7b30*/  @P1 IMAD.MOV.U32 R5, RZ, RZ, R11 ;  /* 0x000000ffff051224 */ /* 0x000fc800078e000b */
[----:B------:R-:W-:-:S05]  /*7b40*/  F2FP.TF32.F32.PACK_B R7, R7 ;  /* 0x00000007ff07723e */ /* 0x000fca00024050ff */
[----:B------:R0:W-:Y:S01]  /*7b50*/  @P1 STG.E desc[UR36][R4.64+0x3e0], R7 ;  /* 0x0003e00704001986 */ /* 0x0001e2000c101924 */
[----:B------:R-:W-:Y:S05]  /*7b60*/  @!P0 BRA `(.L_x_285) ;  /* 0x0000000000048947 */ /* 0x000fea0003800000 */
[----:B------:R3:W5:Y:S02]  /*7b70*/  LDG.E.LTC128B R19, desc[UR36][R8.64+0x3e4] ;  /* 0x0003e42408137981 */ /* 0x000764000c1e1920 */
.L_x_285:
[----:B------:R-:W-:Y:S05]  /*7b80*/  BSYNC B1 ;  /* 0x0000000000017941 */ /* 0x000fea0003800000 */
.L_x_284:
[----:B------:R-:W-:Y:S05]  /*7b90*/  @!P0 BRA `(.L_x_286) ;  /* 0x0000002400488947 */ /* 0x000fea0003800000 */
[----:B-----5:R-:W-:-:S05]  /*7ba0*/  LOP3.LUT R19, R19, 0xffffe000, RZ, 0xc0, !PT ;  /* 0xffffe00013137812 */ /* 0x020fca00078ec0ff */
[----:B------:R-:W-:-:S04]  /*7bb0*/  FMUL R0, R19, R152 ;  /* 0x0000009813007220 */ /* 0x000fc80000400000 */
[----:B------:R-:W-:-:S05]  /*7bc0*/  FFMA R151, R151, R153, R0 ;  /* 0x0000009997977223 */ /* 0x000fca0000000000 */
[----:B------:R-:W-:-:S05]  /*7bd0*/  F2FP.TF32.F32.PACK_B R151, R151 ;  /* 0x00000097ff97723e */ /* 0x000fca00024050ff */
[----:B------:R4:W-:Y:S01]  /*7be0*/  STG.E desc[UR36][R10.64+0x3e4], R151 ;  /* 0x0003e4970a007986 */ /* 0x0009e2000c101924 */
[----:B------:R-:W-:Y:S05]  /*7bf0*/  BRA `(.L_x_286) ;  /* 0x0000002400307947 */ /* 0x000fea0003800000 */
.L_x_33:
[----:B------:R-:W-:Y:S01]  /*7c00*/  ISETP.GT.AND P3, PT, R0, 0x1, PT ;  /* 0x000000010000780c */ /* 0x000fe20003f64270 */
[----:B------:R-:W-:Y:S01]  /*7c10*/  ULDC.64 UR4, c[0x0][0x5c0] ;  /* 0x0001700000047ab9 */ /* 0x000fe20000000a00 */
[-C--:B------:R-:W-:Y:S01]  /*7c20*/  FMUL R9, R24, R153.reuse ;  /* 0x0000009918097220 */ /* 0x080fe20000400000 */
[C---:B------:R-:W-:Y:S01]  /*7c30*/  LEA R4, P4, R164.reuse, UR4, 0x2 ;  /* 0x00000004a4047c11 */ /* 0x040fe2000f8810ff */
[-C--:B------:R-:W-:Y:S01]  /*7c40*/  FMUL R25, R25, R153.reuse ;  /* 0x0000009919197220 */ /* 0x080fe20000400000 */
[----:B------:R-:W-:Y:S01]  /*7c50*/  ISETP.GT.AND P0, PT, R3, RZ, P3 ;  /* 0x000000ff0300720c */ /* 0x000fe20001f04270 */
[-C--:B------:R-:W-:Y:S01]  /*7c60*/  FMUL R27, R27, R153.reuse ;  /* 0x000000991b1b7220 */ /* 0x080fe20000400000 */
[----:B------:R-:W-:Y:S01]  /*7c70*/  LEA.HI.X R5, R164, UR5, R177, 0x2, P4 ;  /* 0x00000005a4057c11 */ /* 0x000fe2000a0f14b1 */
[----:B------:R-:W-:Y:S01]  /*7c80*/  FMUL R29, R29, R153 ;  /* 0x000000991d1d7220 */ /* 0x000fe20000400000 */
[----:B------:R-:W-:Y:S01]  /*7c90*/  F2FP.TF32.F32.PACK_B R9, R9 ;  /* 0x00000009ff09723e */ /* 0x000fe200024050ff */
[----:B------:R-:W-:Y:S01]  /*7ca0*/  FMUL R31, R31, R153 ;  /* 0x000000991f1f7220 */ /* 0x000fe20000400000 */
[----:B------:R-:W-:Y:S01]  /*7cb0*/  F2FP.TF32.F32.PACK_B R25, R25 ;  /* 0x00000019ff19723e */ /* 0x000fe200024050ff */
[-C--:B------:R-:W-:Y:S01]  /*7cc0*/  FMUL R13, R32, R153.reuse ;  /* 0x00000099200d7220 */ /* 0x080fe20000400000 */
[C---:B------:R-:W-:Y:S01]  /*7cd0*/  SHF.L.U64.HI R7, R10.reuse, 0x5, R11 ;  /* 0x000000050a077819 */ /* 0x040fe2000001020b */
[----:B------:R0:W-:Y:S01]  /*7ce0*/  @P2 STG.E desc[UR36][R4.64], R9 ;  /* 0x0000000904002986 */ /* 0x0001e2000c101924 */
[----:B------:R-:W-:Y:S01]  /*7cf0*/  LEA R6, P4, R10, R4, 0x5 ;  /* 0x000000040a067211 */ /* 0x000fe200078828ff */
[-C--:B------:R-:W-:Y:S01]  /*7d00*/  FMUL R11, R26, R153.reuse ;  /* 0x000000991a0b7220 */ /* 0x080fe20000400000 */
[----:B------:R-:W-:Y:S01]  /*7d10*/  ISETP.GT.AND P1, PT, R3, 0x8, P1 ;  /* 0x000000080300780c */ /* 0x000fe20000f24270 */
[----:B------:R-:W-:Y:S01]  /*7d20*/  @P0 STG.E desc[UR36][R4.64+0x4], R25 ;  /* 0x0000041904000986 */ /* 0x000fe2000c101924 */
[C---:B------:R-:W-:Y:S01]  /*7d30*/  ISETP.GT.AND P2, PT, R0.reuse, 0x8, PT ;  /* 0x000000080000780c */ /* 0x040fe20003f44270 */
[----:B------:R-:W-:Y:S01]  /*7d40*/  IMAD.X R7, R7, 0x1, R5, P4 ;  /* 0x0000000107077824 */ /* 0x000fe200020e0605 */
[----:B------:R-:W-:Y:S01]  /*7d50*/  ISETP.GT.AND P3, PT, R3, 0x8, P3 ;  /* 0x000000080300780c */ /* 0x000fe20001f64270 */
[-C--:B------:R-:W-:Y:S01]  /*7d60*/  FMUL R33, R33, R153.reuse ;  /* 0x0000009921217220 */ /* 0x080fe20000400000 */
[----:B------:R-:W-:Y:S01]  /*7d70*/  ISETP.GT.AND P0, PT, R0, 0x9, PT ;  /* 0x000000090000780c */ /* 0x000fe20003f04270 */
[-C--:B------:R-:W-:Y:S01]  /*7d80*/  FMUL R35, R35, R153.reuse ;  /* 0x0000009923237220 */ /* 0x080fe20000400000 */
[C---:B------:R-:W-:Y:S01]  /*7d90*/  ISETP.GT.AND P5, PT, R3.reuse, RZ, P2 ;  /* 0x000000ff0300720c */ /* 0x040fe200017a4270 */
[-C--:B0-----:R-:W-:Y:S01]  /*7da0*/  FMUL R9, R28, R153.reuse ;  /* 0x000000991c097220 */ /* 0x081fe20000400000 */
[----:B------:R-:W-:Y:S01]  /*7db0*/  ISETP.GT.AND P4, PT, R3, RZ, P0 ;  /* 0x000000ff0300720c */ /* 0x000fe20000784270 */
[----:B------:R-:W-:Y:S01]  /*7dc0*/  FMUL R37, R37, R153 ;  /* 0x0000009925257220 */ /* 0x000fe20000400000 */
[----:B------:R-:W-:Y:S01]  /*7dd0*/  F2FP.TF32.F32.PACK_B R11, R11 ;  /* 0x0000000bff0b723e */ /* 0x000fe200024050ff */
[----:B------:R-:W-:Y:S01]  /*7de0*/  FMUL R39, R39, R153 ;  /* 0x0000009927277220 */ /* 0x000fe20000400000 */
[----:B------:R-:W-:Y:S01]  /*7df0*/  F2FP.TF32.F32.PACK_B R27, R27 ;  /* 0x0000001bff1b723e */ /* 0x000fe200024050ff */
[----:B------:R-:W-:Y:S01]  /*7e00*/  FMUL R41, R41, R153 ;  /* 0x0000009929297220 */ /* 0x000fe20000400000 */
[----:B------:R-:W-:Y:S01]  /*7e10*/  F2FP.TF32.F32.PACK_B R9, R9 ;  /* 0x00000009ff09723e */ /* 0x000fe200024050ff */
[----:B------:R0:W-:Y:S01]  /*7e20*/  @P1 STG.E desc[UR36][R6.64], R11 ;  /* 0x0000000b06001986 */ /* 0x0001e2000c101924 */
[----:B------:R-:W-:Y:S01]  /*7e30*/  F2FP.TF32.F32.PACK_B R29, R29 ;  /* 0x0000001dff1d723e */ /* 0x000fe200024050ff */
[-C--:B------:R-:W-:Y:S01]  /*7e40*/  FMUL R43, R43, R153.reuse ;  /* 0x000000992b2b7220 */ /* 0x080fe20000400000 */
[C---:B------:R-:W-:Y:S01]  /*7e50*/  ISETP.GT.AND P1, PT, R0.reuse, 0x10, PT ;  /* 0x000000100000780c */ /* 0x040fe20003f24270 */
[----:B------:R-:W-:Y:S01]  /*7e60*/  @P3 STG.E desc[UR36][R6.64+0x4], R27 ;  /* 0x0000041b06003986 */ /* 0x000fe2000c101924 */
[----:B------:R-:W-:Y:S01]  /*7e70*/  ISETP.GT.AND P3, PT, R0, 0x11, PT ;  /* 0x000000110000780c */ /* 0x000fe20003f64270 */
[-C--:B------:R-:W-:Y:S01]  /*7e80*/  FMUL R45, R45, R153.reuse ;  /* 0x000000992d2d7220 */ /* 0x080fe20000400000 */
[C---:B------:R-:W-:Y:S01]  /*7e90*/  ISETP.GT.AND P2, PT, R3.reuse, 0x8, P2 ;  /* 0x000000080300780c */ /* 0x040fe20001744270 */
[----:B------:R1:W-:Y:S01]  /*7ea0*/  @P5 STG.E desc[UR36][R4.64+0x20], R9 ;  /* 0x0000200904005986 */ /* 0x0003e2000c101924 */
[----:B------:R-:W-:Y:S01]  /*7eb0*/  ISETP.GT.AND P0, PT, R3, 0x8, P0 ;  /* 0x000000080300780c */ /* 0x000fe20000704270 */
[-C--:B------:R-:W-:Y:S01]  /*7ec0*/  FMUL R47, R47, R153.reuse ;  /* 0x000000992f2f7220 */ /* 0x080fe20000400000 */
[C---:B------:R-:W-:Y:S01]  /*7ed0*/  ISETP.GT.AND P5, PT, R3.reuse, RZ, P1 ;  /* 0x000000ff0300720c */ /* 0x040fe20000fa4270 */
[----:B------:R-:W-:Y:S01]  /*7ee0*/  @P4 STG.E desc[UR36][R4.64+0x24], R29 ;  /* 0x0000241d04004986 */ /* 0x000fe2000c101924 */
        /* <DEDUP_REMOVED lines=8> */
[----:B-1----:R-:W-:Y:S01]  /*7f70*/  FMUL R9, R34, R153 ;  /* 0x0000009922097220 */ /* 0x002fe20000400000 */
[----:B------:R-:W-:Y:S01]  /*7f80*/  F2FP.TF32.F32.PACK_B R33, R33 ;  /* 0x00000021ff21723e */ /* 0x000fe200024050ff */
[----:B------:R0:W-:Y:S01]  /*7f90*/  @P2 STG.E desc[UR36][R6.64+0x20], R11 ;  /* 0x0000200b06002986 */ /* 0x0001e2000c101924 */
[----:B------:R-:W-:Y:S01]  /*7fa0*/  ISETP.GT.AND P1, PT, R3, 0x8, P1 ;  /* 0x000000080300780c */ /* 0x000fe20000f24270 */
[-C--:B------:R-:W-:Y:S01]  /*7fb0*/  FMUL R55, R55, R153.reuse ;  /* 0x0000009937377220 */ /* 0x080fe20000400000 */
[C---:B------:R-:W-:Y:S01]  /*7fc0*/  ISETP.GT.AND P2, PT, R0.reuse, 0x19, PT ;  /* 0x000000190000780c */ /* 0x040fe20003f44270 */
[----:B------:R-:W-:Y:S01]  /*7fd0*/  @P0 STG.E desc[UR36][R6.64+0x24], R31 ;  /* 0x0000241f06000986 */ /* 0x000fe2000c101924 */
[----:B------:R-:W-:Y:S01]  /*7fe0*/  ISETP.GT.AND P0, PT, R0, 0x18, PT ;  /* 0x000000180000780c */ /* 0x000fe20003f04270 */
[----:B------:R-:W-:Y:S01]  /*7ff0*/  FMUL R57, R57, R153 ;  /* 0x0000009939397220 */ /* 0x000fe20000400000 */
[----:B------:R-:W-:Y:S01]  /*8000*/  F2FP.TF32.F32.PACK_B R9, R9 ;  /* 0x00000009ff09723e */ /* 0x000fe200024050ff */
[----:B------:R1:W-:Y:S01]  /*8010*/  @P5 STG.E desc[UR36][R4.64+0x40], R13 ;  /* 0x0000400d04005986 */ /* 0x0003e2000c101924 */
[----:B------:R-:W-:Y:S01]  /*8020*/  ISETP.GT.AND P5, PT, R3, RZ, P0 ;  /* 0x000000ff0300720c */ /* 0x000fe200007a4270 */
[----:B------:R-:W-:Y:S01]  /*8030*/  FMUL R59, R59, R153 ;  /* 0x000000993b3b7220 */ /* 0x000fe20000400000 */
[----:B------:R-:W-:Y:S01]  /*8040*/  F2FP.TF32.F32.PACK_B R35, R35 ;  /* 0x00000023ff23723e */ /* 0x000fe200024050ff */
[----:B------:R-:W-:Y:S01]  /*8050*/  @P4 STG.E desc[UR36][R4.64+0x44], R33 ;  /* 0x0000442104004986 */ /* 0x000fe2000c101924 */
[C---:B------:R-:W-:Y:S01]  /*8060*/  ISETP.GT.AND P4, PT, R3.reuse, 0x8, P3 ;  /* 0x000000080300780c */ /* 0x040fe20001f84270 */
[----:B0-----:R-:W-:Y:S01]  /*8070*/  FMUL R11, R36, R153 ;  /* 0x00000099240b7220 */ /* 0x001fe20000400000 */
[----:B------:R-:W-:Y:S01]  /*8080*/  ISETP.GT.AND P3, PT, R3, RZ, P2 ;  /* 0x000000ff0300720c */ /* 0x000fe20001764270 */
[----:B------:R0:W-:Y:S01]  /*8090*/  @P1 STG.E desc[UR36][R6.64+0x40], R9 ;  /* 0x0000400906001986 */ /* 0x0001e2000c101924 */
[----:B------:R-:W-:Y:S01]  /*80a0*/  F2FP.TF32.F32.PACK_B R37, R37 ;  /* 0x00000025ff25723e */ /* 0x000fe200024050ff */
[----:B------:R-:W-:Y:S01]  /*80b0*/  FMUL R61, R61, R153 ;  /* 0x000000993d3d7220 */ /* 0x000fe20000400000 */
[----:B------:R-:W-:Y:S01]  /*80c0*/  F2FP.TF32.F32.PACK_B R11, R11 ;  /* 0x0000000bff0b723e */ /* 0x000fe200024050ff */
[-C--:B-1----:R-:W-:Y:S01]  /*80d0*/  FMUL R13, R40, R153.reuse ;  /* 0x00000099280d7220 */ /* 0x082fe20000400000 */
[----:B------:R-:W-:Y:S01]  /*80e0*/  ISETP.GT.AND P1, PT, R0, 0x20, PT ;  /* 0x000000200000780c */ /* 0x000fe20003f24270 */
[-C--:B------:R-:W-:Y:S01]  /*80f0*/  FMUL R63, R63, R153.reuse ;  /* 0x000000993f3f7220 */ /* 0x080fe20000400000 */
[----:B------:R-:W-:Y:S01]  /*8100*/  ISETP.GT.AND P0, PT, R3, 0x8, P0 ;  /* 0x000000080300780c */ /* 0x000fe20000704270 */
[----:B------:R-:W-:Y:S01]  /*8110*/  FMUL R65, R65, R153 ;  /* 0x0000009941417220 */ /* 0x000fe20000400000 */
[----:B------:R-:W-:Y:S01]  /*8120*/  F2FP.TF32.F32.PACK_B R39, R39 ;  /* 0x00000027ff27723e */ /* 0x000fe200024050ff */
[----:B------:R-:W-:Y:S01]  /*8130*/  @P4 STG.E desc[UR36][R6.64+0x44], R35 ;  /* 0x0000442306004986 */ /* 0x000fe2000c101924 */
[C---:B------:R-:W-:Y:S01]  /*8140*/  ISETP.GT.AND P4, PT, R3.reuse, 0x8, P2 ;  /* 0x000000080300780c */ /* 0x040fe20001784270 */
[-C--:B0-----:R-:W-:Y:S01]  /*8150*/  FMUL R9, R38, R153.reuse ;  /* 0x0000009926097220 */ /* 0x081fe20000400000 */
[C---:B------:R-:W-:Y:S01]  /*8160*/  ISETP.GT.AND P2, PT, R0.reuse, 0x21, PT ;  /* 0x000000210000780c */ /* 0x040fe20003f44270 */
[----:B------:R0:W-:Y:S01]  /*8170*/  @P5 STG.E desc[UR36][R4.64+0x60], R11 ;  /* 0x0000600b04005986 */ /* 0x0001e2000c101924 */
[----:B------:R-:W-:Y:S01]  /*8180*/  ISETP.GT.AND P5, PT, R3, RZ, P1 ;  /* 0x000000ff0300720c */ /* 0x000fe20000fa4270 */
[----:B------:R-:W-:Y:S01]  /*8190*/  FMUL R67, R67, R153 ;  /* 0x0000009943437220 */ /* 0x000fe20000400000 */
[----:B------:R-:W-:Y:S01]  /*81a0*/  F2FP.TF32.F32.PACK_B R9, R9 ;  /* 0x00000009ff09723e */ /* 0x000fe200024050ff */
[----:B------:R-:W-:Y:S01]  /*81b0*/  @P3 STG.E desc[UR36][R4.64+0x64], R37 ;  /* 0x0000642504003986 */ /* 0x000fe2000c101924 */
[----:B------:R-:W-:Y:S01]  /*81c0*/  ISETP.GT.AND P3, PT, R3, RZ, P2 ;  /* 0x000000ff0300720c */ /* 0x000fe20001764270 */
[----:B------:R-:W-:Y:S01]  /*81d0*/  FMUL R69, R69, R153 ;  /* 0x0000009945457220 */ /* 0x000fe20000400000 */
[----:B------:R-:W-:Y:S01]  /*81e0*/  F2FP.TF32.F32.PACK_B R13, R13 ;  /* 0x0000000dff0d723e */ /* 0x000fe200024050ff */
[----:B------:R1:W-:Y:S01]  /*81f0*/  @P0 STG.E desc[UR36][R6.64+0x60], R9 ;  /* 0x0000600906000986 */ /* 0x0003e2000c101924 */
[----:B------:R-:W-:Y:S01]  /*8200*/  F2FP.TF32.F32.PACK_B R41, R41 ;  /* 0x00000029ff29723e */ /* 0x000fe200024050ff */
[-C--:B------:R-:W-:Y:S01]  /*8210*/  FMUL R71, R71, R153.reuse ;  /* 0x0000009947477220 */ /* 0x080fe20000400000 */
[----:B------:R-:W-:Y:S01]  /*8220*/  ISETP.GT.AND P0, PT, R0, 0x28, PT ;  /* 0x000000280000780c */ /* 0x000fe20003f04270 */
[----:B------:R-:W-:Y:S01]  /*8230*/  @P4 STG.E desc[UR36][R6.64+0x64], R39 ;  /* 0x0000642706004986 */ /* 0x000fe2000c101924 */
[C---:B------:R-:W-:Y:S01]  /*8240*/  ISETP.GT.AND P1, PT, R3.reuse, 0x8, P1 ;  /* 0x000000080300780c */ /* 0x040fe20000f24270 */
[-C--:B0-----:R-:W-:Y:S01]  /*8250*/  FMUL R11, R44, R153.reuse ;  /* 0x000000992c0b7220 */ /* 0x081fe20000400000 */
[----:B------:R-:W-:Y:S01]  /*8260*/  ISETP.GT.AND P4, PT, R3, 0x8, P2 ;  /* 0x000000080300780c */ /* 0x000fe20001784270 */
[----:B------:R0:W-:Y:S01]  /*8270*/  @P5 STG.E desc[UR36][R4.64+0x80], R13 ;  /* 0x0000800d04005986 */ /* 0x0001e2000c101924 */
[----:B------:R-:W-:Y:S01]  /*8280*/  ISETP.GT.AND P2, PT, R0, 0x29, PT ;  /* 0x000000290000780c */ /* 0x000fe20003f44270 */
[-C--:B------:R-:W-:Y:S01]  /*8290*/  FMUL R73, R73, R153.reuse ;  /* 0x0000009949497220 */ /* 0x080fe20000400000 */
[C---:B------:R-:W-:Y:S01]  /*82a0*/  ISETP.GT.AND P5, PT, R3.reuse, RZ, P0 ;  /* 0x000000ff0300720c */ /* 0x040fe200007a4270 */
[-C--:B-1----:R-:W-:Y:S01]  /*82b0*/  FMUL R9, R42, R153.reuse ;  /* 0x000000992a097220 */ /* 0x082fe20000400000 */
[----:B------:R-:W-:Y:S01]  /*82c0*/  @P3 STG.E desc[UR36][R4.64+0x84], R41 ;  /* 0x0000842904003986 */ /* 0x000fe2000c101924 */
[----:B------:R-:W-:Y:S01]  /*82d0*/  ISETP.GT.AND P3, PT, R3, RZ, P2 ;  /* 0x000000ff0300720c */ /* 0x000fe20001764270 */
[----:B------:R-:W-:Y:S01]  /*82e0*/  FMUL R75, R75, R153 ;  /* 0x000000994b4b7220 */ /* 0x000fe20000400000 */
[----:B------:R-:W-:Y:S01]  /*82f0*/  F2FP.TF32.F32.PACK_B R43, R43 ;  /* 0x0000002bff2b723e */ /* 0x000fe200024050ff */
[----:B------:R-:W-:Y:S01]  /*8300*/  FMUL R77, R77, R153 ;  /* 0x000000994d4d7220 */ /* 0x000fe20000400000 */
[----:B------:R-:W-:Y:S01]  /*8310*/  F2FP.TF32.F32.PACK_B R9, R9 ;  /* 0x00000009ff09723e */ /* 0x000fe200024050ff */
[----:B------:R-:W-:Y:S01]  /*8320*/  FMUL R79, R79, R153 ;  /* 0x000000994f4f7220 */ /* 0x000fe20000400000 */
[----:B------:R-:W-:Y:S01]  /*8330*/  F2FP.TF32.F32.PACK_B R11, R11 ;  /* 0x0000000bff0b723e */ /* 0x000fe200024050ff */
[----:B0-----:R-:W-:Y:S01]  /*8340*/  FMUL R13, R48, R153 ;  /* 0x00000099300d7220 */ /* 0x001fe20000400000 */
[----:B------:R-:W-:Y:S01]  /*8350*/  F2FP.TF32.F32.PACK_B R45, R45 ;  /* 0x0000002dff2d723e */ /* 0x000fe200024050ff */
[----:B------:R0:W-:Y:S01]  /*8360*/  @P1 STG.E desc[UR36][R6.64+0x80], R9 ;  /* 0x0000800906001986 */ /* 0x0001e2000c101924 */
[C---:B------:R-:W-:Y:S01]  /*8370*/  ISETP.GT.AND P1, PT, R0.reuse, 0x30, PT ;  /* 0x000000300000780c */ /* 0x040fe20003f24270 */
[-C--:B------:R-:W-:Y:S01]  /*8380*/  FMUL R81, R81, R153.reuse ;  /* 0x0000009951517220 */ /* 0x080fe20000400000 */
[C---:B------:R-:W-:Y:S01]  /*8390*/  ISETP.GT.AND P0, PT, R3.reuse, 0x8, P0 ;  /* 0x000000080300780c */ /* 0x040fe20000704270 */
[----:B------:R-:W-:Y:S01]  /*83a0*/  @P4 STG.E desc[UR36][R6.64+0x84], R43 ;  /* 0x0000842b06004986 */ /* 0x000fe2000c101924 */
[----:B------:R-:W-:Y:S01]  /*83b0*/  ISETP.GT.AND P4, PT, R3, 0x8, P2 ;  /* 0x000000080300780c */ /* 0x000fe20001784270 */
[-C--:B------:R-:W-:Y:S01]  /*83c0*/  FMUL R83, R83, R153.reuse ;  /* 0x0000009953537220 */ /* 0x080fe20000400000 */
[----:B------:R-:W-:Y:S01]  /*83d0*/  ISETP.GT.AND P2, PT, R0, 0x31, PT ;  /* 0x000000310000780c */ /* 0x000fe20003f44270 */
[----:B------:R1:W-:Y:S01]  /*83e0*/  @P5 STG.E desc[UR36][R4.64+0xa0], R11 ;  /* 0x0000a00b04005986 */ /* 0x0003e2000c101924 */
[----:B------:R-:W-:Y:S01]  /*83f0*/  ISETP.GT.AND P5, PT, R3, RZ, P1 ;  /* 0x000000ff0300720c */ /* 0x000fe20000fa4270 */
[----:B------:R-:W-:Y:S01]  /*8400*/  FMUL R85, R85, R153 ;  /* 0x0000009955557220 */ /* 0x000fe20000400000 */
[----:B------:R-:W-:Y:S01]  /*8410*/  F2FP.TF32.F32.PACK_B R47, R47 ;  /* 0x0000002fff2f723e */ /* 0x000fe200024050ff */
[-C--:B0-----:R-:W-:Y:S01]  /*8420*/  FMUL R9, R46, R153.reuse ;  /* 0x000000992e097220 */ /* 0x081fe20000400000 */
        /* <DEDUP_REMOVED lines=8> */
[-C--:B-1----:R-:W-:Y:S01]  /*84b0*/  FMUL R11, R52, R153.reuse ;  /* 0x00000099340b7220 */ /* 0x082fe20000400000 */
[----:B------:R-:W-:Y:S01]  /*84c0*/  ISETP.GT.AND P1, PT, R3, 0x8, P1 ;  /* 0x000000080300780c */ /* 0x000fe20000f24270 */
[----:B------:R0:W-:Y:S01]  /*84d0*/  @P0 STG.E desc[UR36][R6.64+0xa0], R9 ;  /* 0x0000a00906000986 */ /* 0x0001e2000c101924 */
[C---:B------:R-:W-:Y:S01]  /*84e0*/  ISETP.GT.AND P0, PT, R0.reuse, 0x38, PT ;  /* 0x000000380000780c */ /* 0x040fe20003f04270 */
[----:B------:R-:W-:Y:S01]  /*84f0*/  FMUL R93, R93, R153 ;  /* 0x000000995d5d7220 */ /* 0x000fe20000400000 */
[----:B------:R-:W-:Y:S01]  /*8500*/  F2FP.TF32.F32.PACK_B R51, R51 ;  /* 0x00000033ff33723e */ /* 0x000fe200024050ff */
        /* <DEDUP_REMOVED lines=15> */
[-C--:B------:R-:W-:Y:S01]  /*8600*/  FMUL R103, R103, R153.reuse ;  /* 0x0000009967677220 */ /* 0x080fe20000400000 */
[----:B------:R-:W-:Y:S01]  /*8610*/  ISETP.GT.AND P0, PT, R3, 0x8, P0 ;  /* 0x000000080300780c */ /* 0x000fe20000704270 */
[----:B-1----:R-:W-:Y:S01]  /*8620*/  FMUL R13, R56, R153 ;  /* 0x00000099380d7220 */ /* 0x002fe20000400000 */
[----:B------:R-:W-:Y:S01]  /*8630*/  F2FP.TF32.F32.PACK_B R55, R55 ;  /* 0x00000037ff37723e */ /* 0x000fe200024050ff */
        /* <DEDUP_REMOVED lines=15> */
[-C--:B------:R-:W-:Y:S01]  /*8730*/  FMUL R111, R111, R153.reuse ;  /* 0x000000996f6f7220 */ /* 0x080fe20000400000 */
[----:B------:R-:W-:Y:S01]  /*8740*/  ISETP.GT.AND P1, PT, R3, 0x8, P1 ;  /* 0x000000080300780c */ /* 0x000fe20000f24270 */
[----:B------:R-:W-:Y:S01]  /*8750*/  FMUL R113, R113, R153 ;  /* 0x0000009971717220 */ /* 0x000fe20000400000 */
[----:B------:R-:W-:Y:S01]  /*8760*/  F2FP.TF32.F32.PACK_B R9, R9 ;  /* 0x00000009ff09723e */ /* 0x000fe200024050ff */
[-C--:B------:R-:W-:Y:S01]  /*8770*/  FMUL R115, R115, R153.reuse ;  /* 0x0000009973737220 */ /* 0x080fe20000400000 */
[----:B-1----:R-:W-:Y:S01]  /*8780*/  FMUL R11, R60, R153 ;  /* 0x000000993c0b7220 */ /* 0x002fe20000400000 */
[----:B------:R-:W-:Y:S01]  /*8790*/  F2FP.TF32.F32.PACK_B R59, R59 ;  /* 0x0000003bff3b723e */ /* 0x000fe200024050ff */
[-C--:B------:R-:W-:Y:S01]  /*87a0*/  FMUL R117, R117, R153.reuse ;  /* 0x0000009975757220 */ /* 0x080fe20000400000 */
        /* <DEDUP_REMOVED lines=47> */
[----:B------:R-:W-:Y:S01]  /*8aa0*/  ISETP.GT.AND P0, PT, R0, 0x58, PT ;  /* 0x000000580000780c */ /* 0x000fe20003f04270 */
[----:B------:R-:W-:Y:S01]  /*8ab0*/  FMUL R147, R147, R153 ;  /* 0x0000009993937220 */ /* 0x000fe20000400000 */
[----:B------:R-:W-:Y:S01]  /*8ac0*/  F2FP.TF32.F32.PACK_B R11, R11 ;  /* 0x0000000bff0b723e */ /* 0x000fe200024050ff */
[----:B------:R-:W-:Y:S01]  /*8ad0*/  @P4 STG.E desc[UR36][R6.64+0x124], R63 ;  /* 0x0001243f06004986 */ /* 0x000fe2000c101924 */
[C---:B------:R-:W-:Y:S01]  /*8ae0*/  ISETP.GT.AND P4, PT, R3.reuse, 0x8, P2 ;  /* 0x000000080300780c */ /* 0x040fe20001784270 */
        /* <DEDUP_REMOVED lines=10> */
[----:B------:R-:W-:-:S02]  /*8b90*/  ISETP.GT.AND P0, PT, R3, 0x8, P0 ;  /* 0x000000080300780c */ /* 0x000fc40000704270 */
[----:B------:R-:W-:Y:S01]  /*8ba0*/  F2FP.TF32.F32.PACK_B R9, R9 ;  /* 0x00000009ff09723e */ /* 0x000fe200024050ff */
[----:B-1----:R-:W-:Y:S01]  /*8bb0*/  FMUL R13, R72, R153 ;  /* 0x00000099480d7220 */ /* 0x002fe20000400000 */
[----:B------:R-:W-:-:S03]  /*8bc0*/  F2FP.TF32.F32.PACK_B R71, R71 ;  /* 0x00000047ff47723e */ /* 0x000fc600024050ff */
[----:B------:R0:W-:Y:S01]  /*8bd0*/  @P1 STG.E desc[UR36][R6.64+0x140], R9 ;  /* 0x0001400906001986 */ /* 0x0001e2000c101924 */
[C---:B------:R-:W-:Y:S02]  /*8be0*/  ISETP.GT.AND P1, PT, R0.reuse, 0x60, PT ;  /* 0x000000600000780c */ /* 0x040fe40003f24270 */
[----:B------:R-:W-:Y:S01]  /*8bf0*/  F2FP.TF32.F32.PACK_B R13, R13 ;  /* 0x0000000dff0d723e */ /* 0x000fe200024050ff */
[----:B------:R-:W-:Y:S01]  /*8c00*/  @P4 STG.E desc[UR36][R6.64+0x144], R67 ;  /* 0x0001444306004986 */ /* 0x000fe2000c101924 */
[C---:B------:R-:W-:Y:S02]  /*8c10*/  ISETP.GT.AND P4, PT, R3.reuse, 0x8, P2 ;  /* 0x000000080300780c */ /* 0x040fe40001784270 */
[----:B------:R-:W-:Y:S01]  /*8c20*/  ISETP.GT.AND P2, PT, R0, 0x61, PT ;  /* 0x000000610000780c */ /* 0x000fe20003f44270 */
[----:B------:R1:W-:Y:S01]  /*8c30*/  @P5 STG.E desc[UR36][R4.64+0x160], R11 ;  /* 0x0001600b04005986 */ /* 0x0003e2000c101924 */
[C---:B------:R-:W-:Y:S02]  /*8c40*/  ISETP.GT.AND P5, PT, R3.reuse, RZ, P1 ;  /* 0x000000ff0300720c */ /* 0x040fe40000fa4270 */
[----:B------:R-:W-:Y:S01]  /*8c50*/  F2FP.TF32.F32.PACK_B R73, R73 ;  /* 0x00000049ff49723e */ /* 0x000fe200024050ff */
[----:B0-----:R-:W-:Y:S01]  /*8c60*/  FMUL R9, R70, R153 ;  /* 0x0000009946097220 */ /* 0x001fe20000400000 */
[----:B------:R-:W-:Y:S01]  /*8c70*/  @P3 STG.E desc[UR36][R4.64+0x164], R69 ;  /* 0x0001644504003986 */ /* 0x000fe2000c101924 */
[----:B------:R-:W-:-:S02]  /*8c80*/  ISETP.GT.AND P3, PT, R3, RZ, P2 ;  /* 0x000000ff0300720c */ /* 0x000fc40001764270 */
[----:B------:R-:W-:Y:S02]  /*8c90*/  ISETP.GT.AND P1, PT, R3, 0x8, P1 ;  /* 0x000000080300780c */ /* 0x000fe40000f24270 */
        /* <DEDUP_REMOVED lines=252> */
[----:B------:R-:W-:Y:S01]  /*9c60*/  @P3 STG.E desc[UR36][R4.64+0x364], R133 ;  /* 0x0003648504003986 */ /* 0x000fe2000c101924 */
[----:B0-----:R-:W-:Y:S01]  /*9c70*/  FMUL R9, R134, R153 ;  /* 0x0000009986097220 */ /* 0x001fe20000400000 */
[----:B------:R-:W-:-:S02]  /*9c80*/  ISETP.GT.AND P3, PT, R3, RZ, P2 ;  /* 0x000000ff0300720c */ /* 0x000fc40001764270 */
[----:B------:R-:W-:Y:S02]  /*9c90*/  ISETP.GT.AND P1, PT, R3, 0x8, P1 ;  /* 0x000000080300780c */ /* 0x000fe40000f24270 */
[----:B------:R-:W-:Y:S01]  /*9ca0*/  F2FP.TF32.F32.PACK_B R9, R9 ;  /* 0x00000009ff09723e */ /* 0x000fe200024050ff */
[----:B-1----:R-:W-:Y:S01]  /*9cb0*/  FMUL R11, R140, R153 ;  /* 0x000000998c0b7220 */ /* 0x002fe20000400000 */
[----:B------:R-:W-:-:S03]  /*9cc0*/  F2FP.TF32.F32.PACK_B R139, R139 ;  /* 0x0000008bff8b723e */ /* 0x000fc600024050ff */
[----:B------:R0:W-:Y:S01]  /*9cd0*/  @P0 STG.E desc[UR36][R6.64+0x360], R9 ;  /* 0x0003600906000986 */ /* 0x0001e2000c101924 */
[----:B------:R-:W-:Y:S02]  /*9ce0*/  F2FP.TF32.F32.PACK_B R141, R141 ;  /* 0x0000008dff8d723e */ /* 0x000fe400024050ff */
[----:B------:R-:W-:Y:S01]  /*9cf0*/  F2FP.TF32.F32.PACK_B R11, R11 ;  /* 0x0000000bff0b723e */ /* 0x000fe200024050ff */
[----:B------:R-:W-:Y:S01]  /*9d00*/  @P4 STG.E desc[UR36][R6.64+0x364], R135 ;  /* 0x0003648706004986 */ /* 0x000fe2000c101924 */
[C---:B------:R-:W-:Y:S02]  /*9d10*/  ISETP.GT.AND P4, PT, R0.reuse, 0xe8, PT ;  /* 0x000000e80000780c */ /* 0x040fe40003f84270 */
[----:B------:R-:W-:Y:S01]  /*9d20*/  F2FP.TF32.F32.PACK_B R143, R143 ;  /* 0x0000008fff8f723e */ /* 0x000fe200024050ff */
[----:B------:R1:W-:Y:S01]  /*9d30*/  @P5 STG.E desc[UR36][R4.64+0x380], R13 ;  /* 0x0003800d04005986 */ /* 0x0003e2000c101924 */
[----:B------:R-:W-:Y:S02]  /*9d40*/  ISETP.GT.AND P5, PT, R0, 0xe9, PT ;  /* 0x000000e90000780c */ /* 0x000fe40003fa4270 */
[----:B------:R-:W-:Y:S01]  /*9d50*/  F2FP.TF32.F32.PACK_B R145, R145 ;  /* 0x00000091ff91723e */ /* 0x000fe200024050ff */
[----:B------:R-:W-:Y:S01]  /*9d60*/  @P3 STG.E desc[UR36][R4.64+0x384], R137 ;  /* 0x0003848904003986 */ /* 0x000fe2000c101924 */
[C---:B------:R-:W-:Y:S01]  /*9d70*/  ISETP.GT.AND P3, PT, R3.reuse, 0x8, P2 ;  /* 0x000000080300780c */ /* 0x040fe20001764270 */
[----:B0-----:R-:W-:Y:S01]  /*9d80*/  FMUL R9, R138, R153 ;  /* 0x000000998a097220 */ /* 0x001fe20000400000 */
[----:B------:R-:W-:-:S02]  /*9d90*/  ISETP.GT.AND P2, PT, R3, RZ, P4 ;  /* 0x000000ff0300720c */ /* 0x000fc40002744270 */
[C---:B------:R-:W-:Y:S02]  /*9da0*/  ISETP.GT.AND P0, PT, R3.reuse, RZ, P5 ;  /* 0x000000ff0300720c */ /* 0x040fe40002f04270 */
[C---:B------:R-:W-:Y:S01]  /*9db0*/  ISETP.GT.AND P4, PT, R3.reuse, 0x8, P4 ;  /* 0x000000080300780c */ /* 0x040fe20002784270 */
[----:B-1----:R-:W-:Y:S01]  /*9dc0*/  FMUL R13, R142, R153 ;  /* 0x000000998e0d7220 */ /* 0x002fe20000400000 */
[----:B------:R-:W-:Y:S02]  /*9dd0*/  ISETP.GT.AND P5, PT, R3, 0x8, P5 ;  /* 0x000000080300780c */ /* 0x000fe40002fa4270 */
[----:B------:R-:W-:Y:S02]  /*9de0*/  F2FP.TF32.F32.PACK_B R9, R9 ;  /* 0x00000009ff09723e */ /* 0x000fe400024050ff */
[----:B------:R-:W-:Y:S02]  /*9df0*/  F2FP.TF32.F32.PACK_B R13, R13 ;  /* 0x0000000dff0d723e */ /* 0x000fe400024050ff */
[----:B------:R-:W-:Y:S01]  /*9e00*/  F2FP.TF32.F32.PACK_B R147, R147 ;  /* 0x00000093ff93723e */ /* 0x000fe200024050ff */
[----:B------:R0:W-:Y:S01]  /*9e10*/  @P1 STG.E desc[UR36][R6.64+0x380], R9 ;  /* 0x0003800906001986 */ /* 0x0001e2000c101924 */
[----:B------:R-:W-:-:S02]  /*9e20*/  ISETP.GT.AND P1, PT, R0, 0xf8, PT ;  /* 0x000000f80000780c */ /* 0x000fc40003f24270 */
        /* <DEDUP_REMOVED lines=8> */
[----:B0-----:R-:W-:Y:S01]  /*9eb0*/  FMUL R9, R144, R153 ;  /* 0x0000009990097220 */ /* 0x001fe20000400000 */
[----:B------:R-:W-:-:S02]  /*9ec0*/  ISETP.GT.AND P0, PT, R0, 0xf9, PT ;  /* 0x000000f90000780c */ /* 0x000fc40003f04270 */
[----:B------:R0:W-:Y:S01]  /*9ed0*/  @P4 STG.E desc[UR36][R6.64+0x3a0], R13 ;  /* 0x0003a00d06004986 */ /* 0x0001e2000c101924 */
[C---:B------:R-:W-:Y:S02]  /*9ee0*/  ISETP.GT.AND P4, PT, R3.reuse, RZ, P2 ;  /* 0x000000ff0300720c */ /* 0x040fe40001784270 */
[----:B------:R-:W-:Y:S01]  /*9ef0*/  F2FP.TF32.F32.PACK_B R9, R9 ;  /* 0x00000009ff09723e */ /* 0x000fe200024050ff */
[----:B------:R-:W-:Y:S01]  /*9f00*/  @P5 STG.E desc[UR36][R6.64+0x3a4], R143 ;  /* 0x0003a48f06005986 */ /* 0x000fe2000c101924 */
[C---:B------:R-:W-:Y:S01]  /*9f10*/  ISETP.GT.AND P5, PT, R3.reuse, RZ, P3 ;  /* 0x000000ff0300720c */ /* 0x040fe20001fa4270 */
[----:B-1----:R-:W-:Y:S01]  /*9f20*/  FMUL R11, R146, R153 ;  /* 0x00000099920b7220 */ /* 0x002fe20000400000 */
[C---:B------:R-:W-:Y:S02]  /*9f30*/  ISETP.GT.AND P3, PT, R3.reuse, 0x8, P3 ;  /* 0x000000080300780c */ /* 0x040fe40001f64270 */
[----:B------:R-:W-:Y:S02]  /*9f40*/  ISETP.GT.AND P2, PT, R3, 0x8, P2 ;  /* 0x000000080300780c */ /* 0x000fe40001744270 */
[----:B------:R-:W-:Y:S01]  /*9f50*/  F2FP.TF32.F32.PACK_B R11, R11 ;  /* 0x0000000bff0b723e */ /* 0x000fe200024050ff */
[----:B0-----:R-:W-:-:S05]  /*9f60*/  FMUL R13, R150, R153 ;  /* 0x00000099960d7220 */ /* 0x001fca0000400000 */
[----:B------:R-:W-:Y:S01]  /*9f70*/  F2FP.TF32.F32.PACK_B R13, R13 ;  /* 0x0000000dff0d723e */ /* 0x000fe200024050ff */
[----:B------:R-:W-:Y:S01]  /*9f80*/  @P5 STG.E desc[UR36][R4.64+0x3c0], R9 ;  /* 0x0003c00904005986 */ /* 0x000fe2000c101924 */
[C---:B------:R-:W-:Y:S01]  /*9f90*/  ISETP.GT.AND P5, PT, R3.reuse, RZ, P1 ;  /* 0x000000ff0300720c */ /* 0x040fe20000fa4270 */
[----:B------:R-:W-:Y:S01]  /*9fa0*/  @P3 IMAD.MOV.U32 R2, RZ, RZ, R6 ;  /* 0x000000ffff023224 */ /* 0x000fe200078e0006 */
[C---:B------:R-:W-:Y:S01]  /*9fb0*/  ISETP.GT.AND P1, PT, R3.reuse, 0x8, P1 ;  /* 0x000000080300780c */ /* 0x040fe20000f24270 */
[----:B------:R-:W-:Y:S01]  /*9fc0*/  @P4 STG.E desc[UR36][R4.64+0x3c4], R145 ;  /* 0x0003c49104004986 */ /* 0x000fe2000c101924 */
[C---:B------:R-:W-:Y:S02]  /*9fd0*/  ISETP.GT.AND P4, PT, R3.reuse, RZ, P0 ;  /* 0x000000ff0300720c */ /* 0x040fe40000784270 */
[----:B------:R-:W-:Y:S01]  /*9fe0*/  ISETP.GT.AND P0, PT, R3, 0x8, P0 ;  /* 0x000000080300780c */ /* 0x000fe20000704270 */
[----:B------:R-:W-:-:S05]  /*9ff0*/  @P3 IMAD.MOV.U32 R3, RZ, RZ, R7 ;  /* 0x000000ffff033224 */ /* 0x000fca00078e0007 */
[----:B------:R0:W-:Y:S02]  /*a000*/  @P3 STG.E desc[UR36][R2.64+0x3c0], R11 ;  /* 0x0003c00b02003986 */ /* 0x0001e4000c101924 */
[----:B0-----:R-:W-:Y:S02]  /*a010*/  @P2 IMAD.MOV.U32 R2, RZ, RZ, R6 ;  /* 0x000000ffff022224 */ /* 0x001fe400078e0006 */
[----:B------:R-:W-:-:S05]  /*a020*/  @P2 IMAD.MOV.U32 R3, RZ, RZ, R7 ;  /* 0x000000ffff032224 */ /* 0x000fca00078e0007 */
[----:B------:R0:W-:Y:S02]  /*a030*/  @P2 STG.E desc[UR36][R2.64+0x3c4], R147 ;  /* 0x0003c49302002986 */ /* 0x0001e4000c101924 */
[----:B0-----:R-:W-:Y:S02]  /*a040*/  @P5 IMAD.MOV.U32 R2, RZ, RZ, R4 ;  /* 0x000000ffff025224 */ /* 0x001fe400078e0004 */
[----:B------:R-:W-:-:S05]  /*a050*/  @P5 IMAD.MOV.U32 R3, RZ, RZ, R5 ;  /* 0x000000ffff035224 */ /* 0x000fca00078e0005 */
[----:B------:R0:W-:Y:S04]  /*a060*/  @P5 STG.E desc[UR36][R2.64+0x3e0], R15 ;  /* 0x0003e00f02005986 */ /* 0x0001e8000c101924 */
[----:B------:R1:W-:Y:S01]  /*a070*/  @P4 STG.E desc[UR36][R4.64+0x3e4], R149 ;  /* 0x0003e49504004986 */ /* 0x0003e2000c101924 */
[----:B0-----:R-:W-:Y:S02]  /*a080*/  @P1 IMAD.MOV.U32 R2, RZ, RZ, R6 ;  /* 0x000000ffff021224 */ /* 0x001fe400078e0006 */
[----:B------:R-:W-:-:S05]  /*a090*/  @P1 IMAD.MOV.U32 R3, RZ, RZ, R7 ;  /* 0x000000ffff031224 */ /* 0x000fca00078e0007 */
[----:B------:R1:W-:Y:S04]  /*a0a0*/  @P1 STG.E desc[UR36][R2.64+0x3e0], R13 ;  /* 0x0003e00d02001986 */ /* 0x0003e8000c101924 */
[----:B------:R1:W-:Y:S02]  /*a0b0*/  @P0 STG.E desc[UR36][R6.64+0x3e4], R151 ;  /* 0x0003e49706000986 */ /* 0x0003e4000c101924 */
.L_x_286:
[----:B------:R-:W-:Y:S05]  /*a0c0*/  BSYNC B0 ;  /* 0x0000000000007941 */ /* 0x000fea0003800000 */
.L_x_32:
[----:B-1----:R-:W2:Y:S01]  /*a0d0*/  LDL.64 R2, [R1] ;  /* 0x0000000001027983 */ /* 0x002ea20000100a00 */
[----:B------:R-:W-:Y:S01]  /*a0e0*/  ULDC.64 UR4, c[0x0][0x650] ;  /* 0x0001940000047ab9 */ /* 0x000fe20000000a00 */
[----:B------:R1:W-:Y:S01]  /*a0f0*/  SYNCS.ARRIVE.TRANS64.A1T0 RZ, [R160+UR45], RZ ;  /* 0x000000ffa0ff79a7 */ /* 0x0003e2000810002d */
[----:B------:R-:W-:Y:S01]  /*a100*/  PRMT R0, RZ, 0x7610, R0 ;  /* 0x00007610ff007816 */ /* 0x000fe20000000000 */
[----:B-----5:R-:W-:Y:S02]  /*a110*/  IMAD.MOV.U32 R19, RZ, RZ, -0x1 ;  /* 0xffffffffff137424 */ /* 0x020fe400078e00ff */
[----:B------:R-:W-:Y:S01]  /*a120*/  IMAD.MOV.U32 R22, RZ, RZ, -0x1 ;  /* 0xffffffffff167424 */ /* 0x000fe200078e00ff */
[----:B--2---:R-:W-:-:S04]  /*a130*/  LEA R18, P0, R2, R18, 0x1 ;  /* 0x0000001202127211 */ /* 0x004fc800078008ff */
[----:B------:R-:W-:Y:S01]  /*a140*/  LEA.HI.X R17, R2, R17, R23, 0x1, P0 ;  /* 0x0000001102117211 */ /* 0x000fe200000f0c17 */
[----:B------:R-:W-:Y:S01]  /*a150*/  IMAD.MOV.U32 R2, RZ, RZ, -0x1 ;  /* 0xffffffffff027424 */ /* 0x000fe200078e00ff */
[----:B------:R-:W-:-:S04]  /*a160*/  ISETP.GE.U32.AND P0, PT, R18, UR4, PT ;  /* 0x0000000412007c0c */ /* 0x000fc8000bf06070 */
[----:B------:R-:W-:-:S13]  /*a170*/  ISETP.GE.U32.AND.EX P0, PT, R17, UR5, PT, P0 ;  /* 0x0000000511007c0c */ /* 0x000fda000bf06100 */
[----:B-1----:R-:W-:Y:S05]  /*a180*/  @P0 BRA `(.L_x_287) ;  /* 0x0000000400700947 */ /* 0x002fea0003800000 */
[----:B----4-:R-:W1:Y:S01]  /*a190*/  S2R R10, SR_CTAID.X ;  /* 0x00000000000a7919 */ /* 0x010e620000002500 */
[----:B---3--:R-:W2:Y:S01]  /*a1a0*/  LDC.64 R8, c[0x0][0x628] ;  /* 0x00018a00ff087b82 */ /* 0x008ea20000000a00 */
[----:B------:R-:W-:Y:S01]  /*a1b0*/  ULDC UR4, c[0x0][0x150] ;  /* 0x0000540000047ab9 */ /* 0x000fe20000000800 */
[----:B------:R-:W-:Y:S01]  /*a1c0*/  IMAD.MOV.U32 R6, RZ, RZ, R18 ;  /* 0x000000ffff067224 */ /* 0x000fe200078e0012 */
[----:B------:R-:W3:Y:S01]  /*a1d0*/  S2R R20, SR_CTAID.Y ;  /* 0x0000000000147919 */ /* 0x000ee20000002600 */
[----:B0-----:R-:W-:-:S04]  /*a1e0*/  IMAD.MOV.U32 R7, RZ, RZ, R17 ;  /* 0x000000ffff077224 */ /* 0x001fc800078e0011 */
[----:B------:R-:W0:Y:S08]  /*a1f0*/  LDC R15, c[0x0][0x144] ;  /* 0x00005100ff0f7b82 */ /* 0x000e300000000800 */
[----:B------:R-:W4:Y:S08]  /*a200*/  LDC R0, c[0x0][0x630] ;  /* 0x00018c00ff007b82 */ /* 0x000f300000000800 */
[----:B------:R-:W0:Y:S01]  /*a210*/  LDC.64 R12, c[0x0][0x620] ;  /* 0x00018800ff0c7b82 */ /* 0x000e220000000a00 */
[----:B--2---:R-:W-:-:S04]  /*a220*/  ISETP.NE.U32.AND P0, PT, R8, RZ, PT ;  /* 0x000000ff0800720c */ /* 0x004fc80003f05070 */
[----:B------:R-:W-:Y:S02]  /*a230*/  ISETP.NE.AND.EX P0, PT, R9, RZ, PT, P0 ;  /* 0x000000ff0900720c */ /* 0x000fe40003f05300 */
[----:B-1----:R-:W-:-:S05]  /*a240*/  I2FP.F32.U32 R2, R10 ;  /* 0x0000000a00027245 */ /* 0x002fca0000201000 */
[----:B------:R-:W-:-:S04]  /*a250*/  FMUL R2, R2, UR4 ;  /* 0x0000000402027c20 */ /* 0x000fc80008400000 */
[----:B------:R1:W2:Y:S02]  /*a260*/  F2I.U32.TRUNC.NTZ R14, R2 ;  /* 0x00000002000e7305 */ /* 0x0002a4000020f000 */
[----:B---34-:R-:W-:Y:S05]  /*a270*/  @!P0 BRA `(.L_x_288) ;  /* 0x0000000000288947 */ /* 0x018fea0003800000 */
[----:B------:R-:W3:Y:S02]  /*a280*/  LDC R3, c[0x0][0x634] ;  /* 0x00018d00ff037b82 */ /* 0x000ee40000000800 */
[----:B---3--:R-:W-:-:S05]  /*a290*/  IADD3 R7, P0, R18, R3, RZ ;  /* 0x0000000312077210 */ /* 0x008fca0007f1e0ff */
[----:B------:R-:W-:-:S04]  /*a2a0*/  IMAD.X R11, RZ, RZ, R17, P0 ;  /* 0x000000ffff0b7224 */ /* 0x000fc800000e0611 */
[----:B-1----:R-:W-:-:S04]  /*a2b0*/  IMAD.WIDE.U32 R2, R11, R8, RZ ;  /* 0x000000080b027225 */ /* 0x002fc800078e00ff */
[----:B------:R-:W-:-:S04]  /*a2c0*/  IMAD.WIDE.U32 R4, P0, R7, R9, R2 ;  /* 0x0000000907047225 */ /* 0x000fc80007800002 */
[----:B------:R-:W-:-:S04]  /*a2d0*/  IMAD.WIDE.U32 R2, R7, R8, RZ ;  /* 0x0000000807027225 */ /* 0x000fc800078e00ff */
[----:B------:R-:W-:Y:S01]  /*a2e0*/  IMAD.X R7, RZ, RZ, RZ, P0 ;  /* 0x000000ffff077224 */ /* 0x000fe200000e06ff */
[----:B------:R-:W-:Y:S01]  /*a2f0*/  IADD3 RZ, P0, R3, R4, RZ ;  /* 0x0000000403ff7210 */ /* 0x000fe20007f1e0ff */
[----:B------:R-:W-:-:S04]  /*a300*/  IMAD.MOV.U32 R6, RZ, RZ, R5 ;  /* 0x000000ffff067224 */ /* 0x000fc800078e0005 */
[----:B------:R-:W-:-:S08]  /*a310*/  IMAD.WIDE.U32.X R6, R11, R9, R6, P0 ;  /* 0x000000090b067225 */ /* 0x000fd000000e0406 */
.L_x_288:
[----:B------:R-:W3:Y:S01]  /*a320*/  LDC.64 R26, c[0x0][0x640] ;  /* 0x00019000ff1a7b82 */ /* 0x000ee20000000a00 */
[-C--:B------:R-:W-:Y:S01]  /*a330*/  SHF.R.U64 R11, R6, R0.reuse, R7 ;  /* 0x00000000060b7219 */ /* 0x080fe20000001207 */
[----:B------:R-:W-:Y:S01]  /*a340*/  IMAD.MOV.U32 R19, RZ, RZ, R17 ;  /* 0x000000ffff137224 */ /* 0x000fe200078e0011 */
[----:B------:R-:W-:Y:S01]  /*a350*/  SHF.R.U32.HI R0, RZ, R0, R7 ;  /* 0x00000000ff007219 */ /* 0x000fe20000011607 */
[----:B--2---:R-:W-:Y:S01]  /*a360*/  IMAD.MOV R14, RZ, RZ, -R14 ;  /* 0x000000ffff0e7224 */ /* 0x004fe200078e0a0e */
[----:B------:R-:W-:Y:S01]  /*a370*/  IADD3 R5, P0, RZ, -R11, RZ ;  /* 0x8000000bff057210 */ /* 0x000fe20007f1e0ff */
[----:B------:R-:W-:Y:S01]  /*a380*/  ULDC UR4, c[0x0][0x154] ;  /* 0x0000550000047ab9 */ /* 0x000fe20000000800 */
[----:B------:R-:W-:Y:S01]  /*a390*/  IMAD.MOV.U32 R7, RZ, RZ, 0x1 ;  /* 0x00000001ff077424 */ /* 0x000fe200078e00ff */
[----:B------:R-:W2:Y:S01]  /*a3a0*/  LDC R4, c[0x0][0x618] ;  /* 0x00018600ff047b82 */ /* 0x000ea20000000800 */
[----:B0-----:R-:W-:Y:S02]  /*a3b0*/  IMAD R22, R15, R14, R10 ;  /* 0x0000000e0f167224 */ /* 0x001fe400078e020a */
[----:B------:R-:W-:-:S04]  /*a3c0*/  IMAD.X R3, RZ, RZ, ~R0, P0 ;  /* 0x000000ffff037224 */ /* 0x000fc800000e0e00 */
[-C--:B------:R-:W-:Y:S01]  /*a3d0*/  IMAD R0, R3, R12.reuse, RZ ;  /* 0x0000000c03007224 */ /* 0x080fe200078e02ff */
[----:B------:R-:W0:Y:S01]  /*a3e0*/  LDC R6, c[0x0][0x608] ;  /* 0x00018200ff067b82 */ /* 0x000e220000000800 */
[----:B-1----:R-:W-:-:S04]  /*a3f0*/  IMAD.WIDE.U32 R2, R5, R12, R18 ;  /* 0x0000000c05027225 */ /* 0x002fc800078e0012 */
[----:B------:R-:W-:Y:S01]  /*a400*/  IMAD R5, R5, R13, R0 ;  /* 0x0000000d05057224 */ /* 0x000fe200078e0200 */
[----:B------:R-:W-:Y:S02]  /*a410*/  I2FP.F32.U32 R0, R20 ;  /* 0x0000001400007245 */ /* 0x000fe40000201000 */
[----:B------:R-:W1:Y:S01]  /*a420*/  LDC R24, c[0x0][0x658] ;  /* 0x00019600ff187b82 */ /* 0x000e620000000800 */
[----:B------:R-:W-:Y:S01]  /*a430*/  IMAD.IADD R3, R3, 0x1, R5 ;  /* 0x0000000103037824 */ /* 0x000fe200078e0205 */
[----:B---3--:R-:W-:Y:S01]  /*a440*/  ISETP.NE.U32.AND P0, PT, R26, RZ, PT ;  /* 0x000000ff1a00720c */ /* 0x008fe20003f05070 */
[----:B------:R-:W-:Y:S01]  /*a450*/  FMUL R0, R0, UR4 ;  /* 0x0000000400007c20 */ /* 0x000fe20008400000 */
[----:B------:R-:W-:Y:S02]  /*a460*/  IMAD.MOV.U32 R5, RZ, RZ, -0x1 ;  /* 0xffffffffff057424 */ /* 0x000fe400078e00ff */
[----:B------:R-:W-:Y:S01]  /*a470*/  ISETP.NE.AND.EX P0, PT, R27, RZ, PT, P0 ;  /* 0x000000ff1b00720c */ /* 0x000fe20003f05300 */
[----:B------:R3:W4:Y:S01]  /*a480*/  F2I.U32.TRUNC.NTZ R12, R0 ;  /* 0x00000000000c7305 */ /* 0x000722000020f000 */
[----:B------:R-:W3:Y:S01]  /*a490*/  LDC R15, c[0x0][0x148] ;  /* 0x00005200ff0f7b82 */ /* 0x000ee20000000800 */
[----:B--2---:R-:W-:-:S02]  /*a4a0*/  SHF.R.U64 R10, R2, R4, R3 ;  /* 0x00000004020a7219 */ /* 0x004fc40000001203 */
[----:B------:R-:W-:-:S05]  /*a4b0*/  SHF.R.U32.HI R3, RZ, R4, R3 ;  /* 0x00000004ff037219 */ /* 0x000fca0000011603 */
[----:B------:R-:W2:Y:S01]  /*a4c0*/  LDC R14, c[0x0][0x600] ;  /* 0x00018000ff0e7b82 */ /* 0x000ea20000000800 */
[-CC-:B0-----:R-:W-:Y:S02]  /*a4d0*/  SHF.R.U64 R8, R10, R6.reuse, R3.reuse ;  /* 0x000000060a087219 */ /* 0x181fe40000001203 */
[----:B------:R-:W-:-:S05]  /*a4e0*/  SHF.R.U32.HI R3, RZ, R6, R3 ;  /* 0x00000006ff037219 */ /* 0x000fca0000011603 */
[----:B------:R-:W0:Y:S01]  /*a4f0*/  LDC R21, c[0x0][0x648] ;  /* 0x00019200ff157b82 */ /* 0x000e220000000800 */
[-CC-:B-1----:R-:W-:Y:S02]  /*a500*/  SHF.R.U64 R13, R8, R24.reuse, R3.reuse ;  /* 0x00000018080d7219 */ /* 0x182fe40000001203 */
[-C--:B------:R-:W-:Y:S02]  /*a510*/  SHF.L.U32 R5, R5, R24.reuse, RZ ;  /* 0x0000001805057219 */ /* 0x080fe400000006ff */
[-C--:B------:R-:W-:Y:S01]  /*a520*/  SHF.R.U32.HI R3, RZ, R24.reuse, R3 ;  /* 0x00000018ff037219 */ /* 0x080fe20000011603 */
[----:B------:R-:W-:Y:S01]  /*a530*/  IMAD.MOV.U32 R2, RZ, RZ, R13 ;  /* 0x000000ffff027224 */ /* 0x000fe200078e000d */
[----:B------:R-:W-:Y:S01]  /*a540*/  SHF.L.U32 R24, R7, R24, RZ ;  /* 0x0000001807187219 */ /* 0x000fe200000006ff */
[----:B------:R-:W1:Y:S01]  /*a550*/  LDC R25, c[0x0][0x638] ;  /* 0x00018e00ff197b82 */ /* 0x000e620000000800 */
[----:B------:R-:W-:-:S07]  /*a560*/  LOP3.LUT R19, RZ, R5, RZ, 0x33, !PT ;  /* 0x00000005ff137212 */ /* 0x000fce00078e33ff */
[----:B------:R-:W0:Y:S01]  /*a570*/  LDC R28, c[0x0][0x610] ;  /* 0x00018400ff1c7b82 */ /* 0x000e220000000800 */
[----:B----4-:R-:W-:Y:S05]  /*a580*/  @!P0 BRA `(.L_x_289) ;  /* 0x0000000000288947 */ /* 0x010fea0003800000 */
[----:B---3--:R-:W3:Y:S02]  /*a590*/  LDC R0, c[0x0][0x64c] ;  /* 0x00019300ff007b82 */ /* 0x008ee40000000800 */
[----:B---3--:R-:W-:-:S05]  /*a5a0*/  IADD3 R7, P0, R13, R0, RZ ;  /* 0x000000000d077210 */ /* 0x008fca0007f1e0ff */
        /* <DEDUP_REMOVED lines=8> */
.L_x_289:
[----:B------:R-:W4:Y:S01]  /*a630*/  LDC R4, c[0x0][0x65c] ;  /* 0x00019700ff047b82 */ /* 0x000f220000000800 */
[----:B0--3--:R-:W-:Y:S01]  /*a640*/  SHF.R.U64 R0, R2, R21, R3 ;  /* 0x0000001502007219 */ /* 0x009fe20000001203 */
[----:B--2---:R-:W-:Y:S01]  /*a650*/  VIADD R3, R14, 0xffffffff ;  /* 0xffffffff0e037836 */ /* 0x004fe20000000000 */
[----:B------:R-:W-:Y:S01]  /*a660*/  LOP3.LUT R19, R8, R19, RZ, 0xc0, !PT ;  /* 0x0000001308137212 */ /* 0x000fe200078ec0ff */
[----:B------:R-:W-:Y:S02]  /*a670*/  IMAD.MOV R12, RZ, RZ, -R12 ;  /* 0x000000ffff0c7224 */ /* 0x000fe400078e0a0c */
[----:B------:R-:W-:Y:S01]  /*a680*/  IMAD.MOV R2, RZ, RZ, -R0 ;  /* 0x000000ffff027224 */ /* 0x000fe200078e0a00 */
[----:B------:R-:W-:Y:S01]  /*a690*/  LOP3.LUT R3, R10, R3, RZ, 0xc0, !PT ;  /* 0x000000030a037212 */ /* 0x000fe200078ec0ff */
[----:B------:R-:W-:Y:S02]  /*a6a0*/  IMAD R19, R24, R0, R19 ;  /* 0x0000000018137224 */ /* 0x000fe400078e0213 */
[----:B-1----:R-:W-:-:S04]  /*a6b0*/  IMAD R0, R2, R25, R13 ;  /* 0x0000001902007224 */ /* 0x002fc800078e020d */
[----:B------:R-:W-:Y:S01]  /*a6c0*/  IMAD R2, R0, R14, R3 ;  /* 0x0000000e00027224 */ /* 0x000fe200078e0203 */
[----:B----4-:R-:W-:Y:S01]  /*a6d0*/  ISETP.NE.AND P0, PT, R4, 0x1, PT ;  /* 0x000000010400780c */ /* 0x010fe20003f05270 */
[----:B------:R-:W-:-:S05]  /*a6e0*/  IMAD.MOV.U32 R4, RZ, RZ, 0x1 ;  /* 0x00000001ff047424 */ /* 0x000fca00078e00ff */
[----:B------:R-:W-:-:S07]  /*a6f0*/  PRMT R0, R4, 0x7610, R0 ;  /* 0x0000761004007816 */ /* 0x000fce0000000000 */
[----:B------:R-:W-:-:S04]  /*a700*/  @P0 IMAD R22, R15, R12, R20 ;  /* 0x0000000c0f160224 */ /* 0x000fc800078e0214 */
[----:B------:R-:W-:-:S05]  /*a710*/  IMAD R19, R19, R28, R22 ;  /* 0x0000001c13137224 */ /* 0x000fca00078e0216 */
[----:B------:R-:W-:Y:S02]  /*a720*/  SEL R22, R2, R19, !P0 ;  /* 0x0000001302167207 */ /* 0x000fe40004000000 */
[----:B------:R-:W-:Y:S01]  /*a730*/  SEL R19, R19, R2, !P0 ;  /* 0x0000000213137207 */ /* 0x000fe20004000000 */
[----:B------:R-:W-:-:S07]  /*a740*/  IMAD.MOV.U32 R2, RZ, RZ, R11 ;  /* 0x000000ffff027224 */ /* 0x000fce00078e000b */
.L_x_287:
[----:B------:R-:W-:Y:S02]  /*a750*/  LOP3.LUT P0, RZ, R0, 0xff, RZ, 0xc0, !PT ;  /* 0x000000ff00ff7812 */ /* 0x000fe4000780c0ff */
[----:B------:R-:W-:-:S11]  /*a760*/  LOP3.LUT R173, R173, 0x1, RZ, 0x3c, !PT ;  /* 0x00000001adad7812 */ /* 0x000fd600078e3cff */
[----:B------:R-:W-:Y:S05]  /*a770*/  @P0 BRA `(.L_x_290) ;  /* 0xffffff6c003c0947 */ /* 0x000fea000383ffff */
[----:B------:R-:W-:Y:S05]  /*a780*/  EXIT ;  /* 0x000000000000794d */ /* 0x000fea0003800000 */
.L_x_13:
[----:B------:R-:W-:-:S08]  /*a790*/  ISETP.NE.AND P0, PT, R0, RZ, PT ;  /* 0x000000ff0000720c */ /* 0x000fd00003f05270 */
[----:B0-----:R-:W0:-:S00]  /*a7a0*/  USETMAXREG.DEALLOC.CTAPOOL 0x28 ;  /* 0x00000028000079c8 */ /* 0x001e0000080e0500 */
[----:B------:R-:W-:Y:S05]  /*a7b0*/  @P0 EXIT ;  /* 0x000000000000094d */ /* 0x000fea0003800000 */
[----:B0-----:R-:W-:Y:S01]  /*a7c0*/  LOP3.LUT P0, RZ, R8, 0xff, RZ, 0xc0, !PT ;  /* 0x000000ff08ff7812 */ /* 0x001fe2000780c0ff */
[----:B------:R-:W-:Y:S02]  /*a7d0*/  IMAD.MOV.U32 R0, RZ, RZ, 0x1 ;  /* 0x00000001ff007424 */ /* 0x000fe400078e00ff */
[----:B------:R-:W-:-:S10]  /*a7e0*/  IMAD.MOV.U32 R7, RZ, RZ, RZ ;  /* 0x000000ffff077224 */ /* 0x000fd400078e00ff */
[----:B------:R-:W-:Y:S05]  /*a7f0*/  @!P0 BRA `(.L_x_291) ;  /* 0x0000000c004c8947 */ /* 0x000fea0003800000 */
[----:B------:R-:W-:Y:S01]  /*a800*/  LOP3.LUT P0, RZ, R4, 0x1f, RZ, 0xc0, !PT ;  /* 0x0000001f04ff7812 */ /* 0x000fe2000780c0ff */
[----:B------:R-:W-:Y:S01]  /*a810*/  ULDC UR5, c[0x0][0x658] ;  /* 0x0001960000057ab9 */ /* 0x000fe20000000800 */
[----:B------:R-:W-:Y:S01]  /*a820*/  UMOV UR6, 0xffffffff ;  /* 0xffffffff00067882 */ /* 0x000fe20000000000 */
[----:B------:R-:W-:Y:S01]  /*a830*/  BSSY B0, `(.L_x_291) ;  /* 0x00000cf000007945 */ /* 0x000fe20003800000 */
[----:B------:R-:W-:Y:S01]  /*a840*/  USHF.L.U32 UR6, UR6, UR5, URZ ;  /* 0x0000000506067299 */ /* 0x000fe2000800063f */
[C---:B------:R-:W-:Y:S01]  /*a850*/  ISETP.NE.AND P2, PT, R3.reuse, RZ, PT ;  /* 0x000000ff0300720c */ /* 0x040fe20003f45270 */
[----:B------:R-:W-:Y:S01]  /*a860*/  UMOV UR7, 0x1 ;  /* 0x0000000100077882 */ /* 0x000fe20000000000 */
[----:B------:R-:W-:Y:S01]  /*a870*/  ISETP.NE.OR P0, PT, R3, RZ, !P0 ;  /* 0x000000ff0300720c */ /* 0x000fe20004705670 */
[----:B------:R-:W-:Y:S01]  /*a880*/  IMAD.MOV.U32 R8, RZ, RZ, 0x1 ;  /* 0x00000001ff087424 */ /* 0x000fe200078e00ff */
[----:B------:R-:W-:Y:S01]  /*a890*/  LOP3.LUT R6, R16, 0x2, RZ, 0xfc, !PT ;  /* 0x0000000210067812 */ /* 0x000fe200078efcff */
[----:B------:R-:W-:Y:S01]  /*a8a0*/  IMAD.MOV.U32 R0, RZ, RZ, 0x1 ;  /* 0x00000001ff007424 */ /* 0x000fe200078e00ff */
[----:B------:R-:W-:Y:S01]  /*a8b0*/  ULDC UR4, c[0x0][0x600] ;  /* 0x0001800000047ab9 */ /* 0x000fe20000000800 */
[----:B------:R-:W-:Y:S01]  /*a8c0*/  IMAD.MOV.U32 R7, RZ, RZ, RZ ;  /* 0x000000ffff077224 */ /* 0x000fe200078e00ff */
[----:B------:R-:W-:-:S02]  /*a8d0*/  USHF.L.U32 UR13, UR7, UR5, URZ ;  /* 0x00000005070d7299 */ /* 0x000fc4000800063f */
[----:B------:R-:W-:Y:S02]  /*a8e0*/  UIADD3 UR21, UR40, 0x1, URZ ;  /* 0x0000000128157890 */ /* 0x000fe4000fffe03f */
[----:B------:R-:W-:Y:S02]  /*a8f0*/  UIADD3 UR4, UR4, -0x1, URZ ;  /* 0xffffffff04047890 */ /* 0x000fe4000fffe03f */
[----:B------:R-:W-:Y:S01]  /*a900*/  ULOP3.LUT UR5, URZ, UR6, URZ, 0x33, !UPT ;  /* 0x000000063f057292 */ /* 0x000fe2000f8e333f */
[----:B------:R-:W-:-:S11]  /*a910*/  ULDC.64 UR22, c[0x0][0x198] ;  /* 0x0000660000167ab9 */ /* 0x000fd60000000a00 */
.L_x_303:
[----:B------:R-:W-:-:S03]  /*a920*/  UMOV UR6, 0xffffffff ;  /* 0xffffffff00067882 */ /* 0x000fc60000000000 */
[----:B------:R-:W-:Y:S05]  /*a930*/  BRA.DIV UR6, `(.L_x_292) ;  /* 0x0000001206587947 */ /* 0x000fea000b800000 */
[----:B------:R-:W-:-:S13]  /*a940*/  ELECT P6, URZ, PT ;  /* 0x00000000003f782f */ /* 0x000fda00038c0000 */
.L_x_318:
[----:B------:R-:W0:Y:S01]  /*a950*/  LDC R3, c[0x0][0x28c] ;  /* 0x0000a300ff037b82 */ /* 0x000e220000000800 */
[----:B------:R-:W-:Y:S01]  /*a960*/  BSSY B1, `(.L_x_293) ;  /* 0x0000043000017945 */ /* 0x000fe20003800000 */
[----:B0-----:R-:W-:-:S13]  /*a970*/  ISETP.LT.OR P6, PT, R3, 0x1, !P6 ;  /* 0x000000010300780c */ /* 0x001fda00077c1670 */
[----:B------:R-:W-:Y:S05]  /*a980*/  @P6 BRA `(.L_x_294) ;  /* 0x0000000400006947 */ /* 0x000fea0003800000 */
[----:B------:R-:W-:Y:S02]  /*a990*/  IMAD.SHL.U32 R19, R19, 0x40, RZ ;  /* 0x0000004013137824 */ /* 0x000fe400078e00ff */
[----:B------:R-:W-:Y:S02]  /*a9a0*/  IMAD.SHL.U32 R22, R22, 0x100, RZ ;  /* 0x0000010016167824 */ /* 0x000fe400078e00ff */
[----:B------:R-:W-:Y:S02]  /*a9b0*/  IMAD.MOV.U32 R12, RZ, RZ, RZ ;  /* 0x000000ffff0c7224 */ /* 0x000fe400078e00ff */
[----:B------:R-:W-:Y:S02]  /*a9c0*/  IMAD.U32 R13, RZ, RZ, UR21 ;  /* 0x00000015ff0d7e24 */ /* 0x000fe4000f8e00ff */
[----:B------:R-:W-:Y:S02]  /*a9d0*/  IMAD.MOV.U32 R3, RZ, RZ, R0 ;  /* 0x000000ffff037224 */ /* 0x000fe400078e0000 */
[----:B------:R-:W-:-:S07]  /*a9e0*/  IMAD.MOV.U32 R4, RZ, RZ, R7 ;  /* 0x000000ffff047224 */ /* 0x000fce00078e0007 */
.L_x_298:
[----:B------:R-:W0:Y:S01]  /*a9f0*/  S2R R10, SR_CgaCtaId ;  /* 0x00000000000a7919 */ /* 0x000e220000008800 */
[----:B------:R-:W-:Y:S01]  /*aa00*/  MOV R5, 0x400 ;  /* 0x0000040000057802 */ /* 0x000fe20000000f00 */
[----:B------:R-:W1:Y:S03]  /*aa10*/  @!P2 LDC R9, c[0x0][0x500] ;  /* 0x00014000ff09ab82 */ /* 0x000e660000000800 */
[----:B0-----:R-:W-:Y:S02]  /*aa20*/  LEA R11, R10, R5, 0x18 ;  /* 0x000000050a0b7211 */ /* 0x001fe400078ec0ff */
[----:B------:R-:W-:-:S03]  /*aa30*/  SHF.L.U32 R5, R3, 0x1f, RZ ;  /* 0x0000001f03057819 */ /* 0x000fc600000006ff */
[----:B------:R-:W-:-:S04]  /*aa40*/  IMAD R10, R4, 0x8, R11 ;  /* 0x00000008040a7824 */ /* 0x000fc800078e020b */
[----:B------:R-:W0:Y:S02]  /*aa50*/  SYNCS.PHASECHK.TRANS64.TRYWAIT P1, [R10+URZ+0x30], R5 ;  /* 0x000030050a0075a7 */ /* 0x000e24000802017f */
[----:B01----:R-:W-:Y:S05]  /*aa60*/  @!P1 BRA `(.L_x_295) ;  /* 0x00000010002c9947 */ /* 0x003fea0003800000 */
.L_x_319:
[----:B0-----:R-:W-:Y:S01]  /*aa70*/  PRMT R5, R6, 0x9910, RZ ;  /* 0x0000991006057816 */ /* 0x001fe200000000ff */
[----:B------:R0:W-:Y:S03]  /*aa80*/  @!P2 SYNCS.ARRIVE.TRANS64 RZ, [R10+URZ], R9 ;  /* 0x000000090affa9a7 */ /* 0x0001e6000800003f */
[----:B------:R-:W-:-:S13]  /*aa90*/  ISETP.NE.AND P1, PT, R5, 0x2, PT ;  /* 0x000000020500780c */ /* 0x000fda0003f25270 */
[----:B0-----:R-:W-:Y:S05]  /*aaa0*/  @P1 BRA `(.L_x_296) ;  /* 0x0000000000041947 */ /* 0x001fea0003800000 */
[----:B------:R-:W-:Y:S01]  /*aab0*/  BPT.TRAP 0x1 ;  /* 0x000000040000795c */ /* 0x000fe20000300000 */
.L_x_296:
[----:B------:R-:W-:Y:S05]  /*aac0*/  @P0 BRA `(.L_x_297) ;  /* 0x0000000000040947 */ /* 0x000fea0003800000 */
[----:B------:R-:W-:Y:S01]  /*aad0*/  BPT.TRAP 0x1 ;  /* 0x000000040000795c */ /* 0x000fe20000300000 */
.L_x_297:
[--C-:B------:R-:W-:Y:S01]  /*aae0*/  IMAD R5, R4, 0x4000, R11.reuse ;  /* 0x0000400004057824 */ /* 0x100fe200078e020b */
[----:B------:R-:W-:Y:S01]  /*aaf0*/  R2UR UR34, R12 ;  /* 0x000000000c2272ca */ /* 0x000fe200000e0000 */
[----:B------:R-:W-:Y:S01]  /*ab00*/  IMAD R11, R4, 0x10000, R11 ;  /* 0x00010000040b7824 */ /* 0x000fe200078e020b */
[----:B------:R-:W-:Y:S01]  /*ab10*/  R2UR UR33, R10 ;  /* 0x000000000a2172ca */ /* 0x000fe200000e0000 */
[----:B------:R-:W-:Y:S01]  /*ab20*/  VIADD R13, R13, 0xffffffff ;  /* 0xffffffff0d0d7836 */ /* 0x000fe20000000000 */
[----:B------:R-:W-:Y:S01]  /*ab30*/  R2UR UR24, R5 ;  /* 0x00000000051872ca */ /* 0x000fe200000e0000 */
[----:B------:R-:W-:Y:S01]  /*ab40*/  UIADD3 UR6, UP0, UR22, 0xf0, URZ ;  /* 0x000000f016067890 */ /* 0x000fe2000ff1e03f */
[----:B------:R-:W-:Y:S01]  /*ab50*/  R2UR UR8, R11 ;  /* 0x000000000b0872ca */ /* 0x000fe200000e0000 */
[----:B------:R-:W-:Y:S01]  /*ab60*/  UIADD3 UR30, UP1, UR22, 0x1f0, URZ ;  /* 0x000001f0161e7890 */ /* 0x000fe2000ff3e03f */
[----:B------:R-:W-:Y:S01]  /*ab70*/  R2UR UR36, R2 ;  /* 0x00000000022472ca */ /* 0x000fe200000e0000 */
[----:B------:R-:W-:Y:S01]  /*ab80*/  UIADD3.X UR7, URZ, UR23, URZ, UP0, !UPT ;  /* 0x000000173f077290 */ /* 0x000fe200087fe43f */
[----:B------:R-:W-:Y:S01]  /*ab90*/  R2UR UR35, R19 ;  /* 0x00000000132372ca */ /* 0x000fe200000e0000 */
[----:B------:R-:W-:Y:S01]  /*aba0*/  UIADD3.X UR31, URZ, UR23, URZ, UP1, !UPT ;  /* 0x000000173f1f7290 */ /* 0x000fe20008ffe43f */
[----:B------:R-:W-:Y:S01]  /*abb0*/  R2UR UR19, R22 ;  /* 0x00000000161372ca */ /* 0x000fe200000e0000 */
[----:B------:R-:W-:Y:S01]  /*abc0*/  UIADD3 UR26, UR34, 0x20, URZ ;  /* 0x00000020221a7890 */ /* 0x000fe2000fffe03f */
[----:B------:R-:W-:Y:S01]  /*abd0*/  ISETP.GT.AND P3, PT, R13, 0x1, PT ;  /* 0x000000010d00780c */ /* 0x000fe20003f64270 */
[----:B------:R-:W-:Y:S01]  /*abe0*/  VIADD R4, R4, 0x1 ;  /* 0x0000000104047836 */ /* 0x000fe20000000000 */
[----:B------:R-:W-:Y:S01]  /*abf0*/  UMOV UR14, 0x0 ;  /* 0x00000000000e7882 */ /* 0x000fe20000000000 */
[----:B------:R-:W-:Y:S01]  /*ac00*/  UIADD3 UR32, UR24, 0x180, URZ ;  /* 0x0000018018207890 */ /* 0x000fe2000fffe03f */
[----:B------:R-:W-:Y:S01]  /*ac10*/  VIADD R12, R12, 0x40 ;  /* 0x000000400c0c7836 */ /* 0x000fe20000000000 */
[----:B------:R-:W-:Y:S01]  /*ac20*/  UIADD3 UR24, UR24, 0x2180, URZ ;  /* 0x0000218018187890 */ /* 0x000fe2000fffe03f */
[----:B------:R-:W-:Y:S01]  /*ac30*/  ISETP.NE.AND P1, PT, R4, 0x6, PT ;  /* 0x000000060400780c */ /* 0x000fe20003f25270 */
[----:B------:R-:W-:-:S02]  /*ac40*/  UIADD3 UR16, UR8, 0x18180, URZ ;  /* 0x0001818008107890 */ /* 0x000fc4000fffe03f */
[----:B------:R-:W-:Y:S01]  /*ac50*/  UIADD3 UR8, UR8, 0x20180, URZ ;  /* 0x0002018008087890 */ /* 0x000fe2000fffe03f */
[----:B------:R-:W-:Y:S01]  /*ac60*/  SEL R10, RZ, 0x1, P1 ;  /* 0x00000001ff0a7807 */ /* 0x000fe20000800000 */
[----:B------:R-:W-:Y:S01]  /*ac70*/  UMOV UR15, 0x10000000 ;  /* 0x10000000000f7882 */ /* 0x000fe20000000000 */
[----:B------:R-:W-:Y:S01]  /*ac80*/  UMOV UR25, UR33 ;  /* 0x0000002100197c82 */ /* 0x000fe20008000000 */
[----:B------:R-:W-:Y:S01]  /*ac90*/  UMOV UR28, UR36 ;  /* 0x00000024001c7c82 */ /* 0x000fe20008000000 */
[----:B------:R-:W-:Y:S01]  /*aca0*/  UMOV UR27, UR35 ;  /* 0x00000023001b7c82 */ /* 0x000fe20008000000 */
[----:B------:R-:W-:Y:S01]  /*acb0*/  UMOV UR17, UR33 ;  /* 0x0000002100117c82 */ /* 0x000fe20008000000 */
[----:B------:R-:W-:Y:S01]  /*acc0*/  UMOV UR18, UR34 ;  /* 0x0000002200127c82 */ /* 0x000fe20008000000 */
[----:B------:R-:W-:Y:S01]  /*acd0*/  UMOV UR20, UR36 ;  /* 0x0000002400147c82 */ /* 0x000fe20008000000 */
[----:B------:R0:W-:Y:S01]  /*ace0*/  UTMALDG.3D [UR32], [UR6], desc[UR14] ;  /* 0x00000e20060075b4 */ /* 0x0001e20008011000 */
[----:B------:R-:W-:Y:S01]  /*acf0*/  UMOV UR9, UR33 ;  /* 0x0000002100097c82 */ /* 0x000fe20008000000 */
[----:B------:R-:W-:Y:S01]  /*ad00*/  UMOV UR11, UR19 ;  /* 0x00000013000b7c82 */ /* 0x000fe20008000000 */
[----:B------:R-:W-:Y:S01]  /*ad10*/  UMOV UR12, UR36 ;  /* 0x00000024000c7c82 */ /* 0x000fe20008000000 */
[----:B------:R-:W-:Y:S01]  /*ad20*/  UMOV UR10, UR26 ;  /* 0x0000001a000a7c82 */ /* 0x000fe20008000000 */
[----:B------:R-:W-:-:S02]  /*ad30*/  LOP3.LUT R3, R3, R10, RZ, 0x3c, !PT ;  /* 0x0000000a03037212 */ /* 0x000fc400078e3cff */
[----:B------:R-:W-:Y:S01]  /*ad40*/  SEL R4, R4, RZ, P1 ;  /* 0x000000ff04047207 */ /* 0x000fe20000800000 */
[----:B------:R0:W-:Y:S01]  /*ad50*/  UTMALDG.3D [UR24], [UR6], desc[UR14] ;  /* 0x00000e18060075b4 */ /* 0x0001e20008011000 */
[----:B------:R0:W-:Y:S01]  /*ad60*/  UTMALDG.3D [UR16], [UR30], desc[UR14] ;  /* 0x00000e101e0075b4 */ /* 0x0001e20008011000 */
[----:B------:R0:W-:Y:S02]  /*ad70*/  UTMALDG.3D [UR8], [UR30], desc[UR14] ;  /* 0x00000e081e0075b4 */ /* 0x0001e40008011000 */
[----:B0-----:R-:W-:Y:S05]  /*ad80*/  @P3 BRA `(.L_x_298) ;  /* 0xfffffffc00183947 */ /* 0x001fea000383ffff */
.L_x_294:
[----:B------:R-:W-:Y:S05]  /*ad90*/  BSYNC B1 ;  /* 0x0000000000017941 */ /* 0x000fea0003800000 */
.L_x_293:
[----:B------:R-:W2:Y:S01]  /*ada0*/  LDL.64 R10, [R1] ;  /* 0x00000000010a7983 */ /* 0x000ea20000100a00 */
[----:B------:R-:W-:Y:S01]  /*adb0*/  LOP3.LUT P4, RZ, R8, 0xff, RZ, 0xc0, !PT ;  /* 0x000000ff08ff7812 */ /* 0x000fe2000788c0ff */
[----:B------:R-:W-:Y:S01]  /*adc0*/  VIADD R4, R7, UR40 ;  /* 0x0000002807047c36 */ /* 0x000fe20008000000 */
[----:B------:R-:W-:Y:S01]  /*add0*/  ULDC.64 UR6, c[0x0][0x650] ;  /* 0x0001940000067ab9 */ /* 0x000fe20000000a00 */
[----:B------:R-:W-:Y:S01]  /*ade0*/  IMAD.U32 R7, RZ, RZ, UR40 ;  /* 0x00000028ff077e24 */ /* 0x000fe2000f8e00ff */
[----:B------:R-:W-:Y:S01]  /*adf0*/  UISETP.GE.U32.AND UP0, UPT, UR40, 0x6, UPT ;  /* 0x000000062800788c */ /* 0x000fe2000bf06070 */
[----:B------:R-:W-:Y:S01]  /*ae00*/  BSSY B1, `(.L_x_299) ;  /* 0x000006f000017945 */ /* 0x000fe20003800000 */
[----:B------:R-:W-:Y:S01]  /*ae10*/  ISETP.GT.U32.AND P1, PT, R4, 0x5, PT ;  /* 0x000000050400780c */ /* 0x000fe20003f24070 */
[----:B------:R-:W-:Y:S01]  /*ae20*/  IMAD.MOV.U32 R19, RZ, RZ, -0x1 ;  /* 0xffffffffff137424 */ /* 0x000fe200078e00ff */
[----:B------:R-:W-:Y:S01]  /*ae30*/  PRMT R8, RZ, 0x7610, R8 ;  /* 0x00007610ff087816 */ /* 0x000fe20000000008 */
[----:B------:R-:W-:Y:S01]  /*ae40*/  IMAD.MOV.U32 R22, RZ, RZ, -0x1 ;  /* 0xffffffffff167424 */ /* 0x000fe200078e00ff */
[----:B------:R-:W-:-:S02]  /*ae50*/  ISETP.LT.U32.AND P1, PT, R7, 0x6, P1 ;  /* 0x000000060700780c */ /* 0x000fc40000f21070 */
[----:B------:R-:W-:Y:S01]  /*ae60*/  PLOP3.LUT P3, PT, PT, PT, UP0, 0x80, 0x0 ;  /* 0x000000000000781c */ /* 0x000fe20003f6f008 */
[----:B------:R-:W0:Y:S01]  /*ae70*/  @P4 S2R R3, SR_CgaCtaId ;  /* 0x0000000000034919 */ /* 0x000e220000008800 */
[----:B------:R-:W-:-:S04]  /*ae80*/  @P4 MOV R2, 0x400 ;  /* 0x0000040000024802 */ /* 0x000fc80000000f00 */
[----:B0-----:R-:W-:Y:S01]  /*ae90*/  @P4 LEA R5, R3, R2, 0x18 ;  /* 0x0000000203054211 */ /* 0x001fe200078ec0ff */
[----:B------:R-:W-:-:S03]  /*aea0*/  IMAD.WIDE.U32 R2, R4, -0x55555555, RZ ;  /* 0xaaaaaaab04027825 */ /* 0x000fc600078e00ff */
[----:B------:R0:W-:Y:S01]  /*aeb0*/  @P4 SYNCS.ARRIVE.TRANS64.A1T0 RZ, [R5+URZ+0x98], RZ ;  /* 0x000098ff05ff49a7 */ /* 0x0001e2000810003f */
[----:B------:R-:W-:Y:S01]  /*aec0*/  IMAD.MOV.U32 R2, RZ, RZ, -0x1 ;  /* 0xffffffffff027424 */ /* 0x000fe200078e00ff */
[----:B0-----:R-:W-:Y:S02]  /*aed0*/  SHF.R.U32.HI R5, RZ, 0x2, R3 ;  /* 0x00000002ff057819 */ /* 0x001fe40000011603 */
[----:B------:R-:W-:-:S03]  /*aee0*/  SEL R3, RZ, 0x1, !P1 ;  /* 0x00000001ff037807 */ /* 0x000fc60004800000 */
[----:B------:R-:W-:Y:S01]  /*aef0*/  IMAD R7, R5, -0x6, R4 ;  /* 0xfffffffa05077824 */ /* 0x000fe200078e0204 */
[----:B------:R-:W-:Y:S02]  /*af00*/  LOP3.LUT R0, R0, R3, RZ, 0x3c, !PT ;  /* 0x0000000300007212 */ /* 0x000fe400078e3cff */
[----:B------:R-:W-:Y:S02]  /*af10*/  PRMT R3, RZ, 0x7610, R3 ;  /* 0x00007610ff037816 */ /* 0x000fe40000000003 */
[----:B------:R-:W-:Y:S02]  /*af20*/  @P3 LOP3.LUT R0, R0, 0x1, R5, 0x78, !PT ;  /* 0x0000000100003812 */ /* 0x000fe400078e7805 */
[----:B--2---:R-:W-:-:S04]  /*af30*/  IADD3 R18, P4, R18, R10, RZ ;  /* 0x0000000a12127210 */ /* 0x004fc80007f9e0ff */
[----:B------:R-:W-:Y:S01]  /*af40*/  ISETP.GE.U32.AND P1, PT, R18, UR6, PT ;  /* 0x0000000612007c0c */ /* 0x000fe2000bf26070 */
[----:B------:R-:W-:-:S05]  /*af50*/  IMAD.X R17, R17, 0x1, R23, P4 ;  /* 0x0000000111117824 */ /* 0x000fca00020e0617 */
[----:B------:R-:W-:-:S13]  /*af60*/  ISETP.GE.U32.AND.EX P1, PT, R17, UR7, PT, P1 ;  /* 0x0000000711007c0c */ /* 0x000fda000bf26110 */
[----:B------:R-:W-:Y:S05]  /*af70*/  @P1 BRA `(.L_x_300) ;  /* 0x00000004005c1947 */ /* 0x000fea0003800000 */
[----:B------:R-:W0:Y:S01]  /*af80*/  S2R R11, SR_CTAID.X ;  /* 0x00000000000b7919 */ /* 0x000e220000002500 */
[----:B------:R-:W-:Y:S01]  /*af90*/  ULDC.64 UR6, c[0x0][0x628] ;  /* 0x00018a0000067ab9 */ /* 0x000fe20000000a00 */
[----:B------:R-:W1:Y:S01]  /*afa0*/  LDC R12, c[0x0][0x144] ;  /* 0x00005100ff0c7b82 */ /* 0x000e620000000800 */
[----:B------:R-:W-:Y:S01]  /*afb0*/  ISETP.NE.U32.AND P1, PT, RZ, UR6, PT ;  /* 0x00000006ff007c0c */ /* 0x000fe2000bf25070 */
[----:B------:R-:W2:Y:S01]  /*afc0*/  S2R R9, SR_CTAID.Y ;  /* 0x0000000000097919 */ /* 0x000ea20000002600 */
[----:B------:R-:W-:Y:S01]  /*afd0*/  ULDC UR8, c[0x0][0x150] ;  /* 0x0000540000087ab9 */ /* 0x000fe20000000800 */
[----:B------:R-:W-:Y:S01]  /*afe0*/  ULDC UR9, c[0x0][0x630] ;  /* 0x00018c0000097ab9 */ /* 0x000fe20000000800 */
[----:B------:R-:W-:Y:S01]  /*aff0*/  ISETP.NE.AND.EX P1, PT, RZ, UR7, PT, P1 ;  /* 0x00000007ff007c0c */ /* 0x000fe2000bf25310 */
[----:B------:R-:W-:Y:S01]  /*b000*/  IMAD.MOV.U32 R2, RZ, RZ, R18 ;  /* 0x000000ffff027224 */ /* 0x000fe200078e0012 */
[----:B0-----:R-:W-:-:S05]  /*b010*/  I2FP.F32.U32 R3, R11 ;  /* 0x0000000b00037245 */ /* 0x001fca0000201000 */
[----:B------:R-:W-:Y:S01]  /*b020*/  FMUL R14, R3, UR8 ;  /* 0x00000008030e7c20 */ /* 0x000fe20008400000 */
[----:B------:R-:W-:-:S05]  /*b030*/  IMAD.MOV.U32 R3, RZ, RZ, R17 ;  /* 0x000000ffff037224 */ /* 0x000fca00078e0011 */
[----:B--2---:R-:W-:Y:S05]  /*b040*/  @!P1 BRA `(.L_x_301) ;  /* 0x0000000000289947 */ /* 0x004fea0003800000 */
[----:B------:R-:W-:Y:S02]  /*b050*/  ULDC UR8, c[0x0][0x634] ;  /* 0x00018d0000087ab9 */ /* 0x000fe40000000800 */
[----:B------:R-:W-:-:S05]  /*b060*/  IADD3 R3, P1, R18, UR8, RZ ;  /* 0x0000000812037c10 */ /* 0x000fca000ff3e0ff */
[----:B------:R-:W-:-:S04]  /*b070*/  IMAD.X R13, RZ, RZ, R17, P1 ;  /* 0x000000ffff0d7224 */ /* 0x000fc800008e0611 */
[----:B------:R-:W-:-:S04]  /*b080*/  IMAD.WIDE.U32 R4, R13, UR6, RZ ;  /* 0x000000060d047c25 */ /* 0x000fc8000f8e00ff */
[----:B------:R-:W-:-:S04]  /*b090*/  IMAD.WIDE.U32 R4, P1, R3, UR7, R4 ;  /* 0x0000000703047c25 */ /* 0x000fc8000f820004 */
[----:B------:R-:W-:-:S04]  /*b0a0*/  IMAD.WIDE.U32 R2, R3, UR6, RZ ;  /* 0x0000000603027c25 */ /* 0x000fc8000f8e00ff */
[----:B------:R-:W-:Y:S01]  /*b0b0*/  IMAD.MOV.U32 R2, RZ, RZ, R5 ;  /* 0x000000ffff027224 */ /* 0x000fe200078e0005 */
[----:B------:R-:W-:Y:S01]  /*b0c0*/  IADD3 RZ, P3, R3, R4, RZ ;  /* 0x0000000403ff7210 */ /* 0x000fe20007f7e0ff */
[----:B------:R-:W-:-:S04]  /*b0d0*/  IMAD.X R3, RZ, RZ, RZ, P1 ;  /* 0x000000ffff037224 */ /* 0x000fc800008e06ff */
[----:B------:R-:W-:-:S08]  /*b0e0*/  IMAD.WIDE.U32.X R2, R13, UR7, R2, P3 ;  /* 0x000000070d027c25 */ /* 0x000fd000098e0402 */
.L_x_301:
[--C-:B------:R-:W-:Y:S01]  /*b0f0*/  SHF.R.U64 R10, R2, UR9, R3.reuse ;  /* 0x00000009020a7c19 */ /* 0x100fe20008001203 */
[----:B------:R-:W0:Y:S01]  /*b100*/  F2I.U32.TRUNC.NTZ R14, R14 ;  /* 0x0000000e000e7305 */ /* 0x000e22000020f000 */
[----:B------:R-:W-:Y:S01]  /*b110*/  SHF.R.U32.HI R2, RZ, UR9, R3 ;  /* 0x00000009ff027c19 */ /* 0x000fe20008011603 */
[----:B------:R-:W-:Y:S01]  /*b120*/  ULDC.64 UR6, c[0x0][0x620] ;  /* 0x0001880000067ab9 */ /* 0x000fe20000000a00 */
[----:B------:R-:W-:Y:S01]  /*b130*/  IADD3 R5, P1, RZ, -R10, RZ ;  /* 0x8000000aff057210 */ /* 0x000fe20007f3e0ff */
[----:B------:R-:W-:Y:S01]  /*b140*/  IMAD.MOV.U32 R3, RZ, RZ, R17 ;  /* 0x000000ffff037224 */ /* 0x000fe200078e0011 */
[----:B------:R-:W-:-:S03]  /*b150*/  ULDC.64 UR8, c[0x0][0x640] ;  /* 0x0001900000087ab9 */ /* 0x000fc60000000a00 */
[----:B------:R-:W-:Y:S01]  /*b160*/  IMAD.X R2, RZ, RZ, ~R2, P1 ;  /* 0x000000ffff027224 */ /* 0x000fe200008e0e02 */
[----:B------:R-:W-:-:S03]  /*b170*/  ISETP.NE.U32.AND P1, PT, RZ, UR8, PT ;  /* 0x00000008ff007c0c */ /* 0x000fc6000bf25070 */
[----:B------:R-:W-:Y:S01]  /*b180*/  IMAD R4, R2, UR6, RZ ;  /* 0x0000000602047c24 */ /* 0x000fe2000f8e02ff */
[----:B------:R-:W-:Y:S01]  /*b190*/  ISETP.NE.AND.EX P1, PT, RZ, UR9, PT, P1 ;  /* 0x00000009ff007c0c */ /* 0x000fe2000bf25310 */
[----:B------:R-:W-:-:S04]  /*b1a0*/  IMAD.MOV.U32 R2, RZ, RZ, R18 ;  /* 0x000000ffff027224 */ /* 0x000fc800078e0012 */
[----:B------:R-:W-:Y:S01]  /*b1b0*/  IMAD.WIDE.U32 R2, R5, UR6, R2 ;  /* 0x0000000605027c25 */ /* 0x000fe2000f8e0002 */
[----:B------:R-:W-:-:S03]  /*b1c0*/  ULDC UR6, c[0x0][0x618] ;  /* 0x0001860000067ab9 */ /* 0x000fc60000000800 */
[----:B------:R-:W-:Y:S01]  /*b1d0*/  IMAD R5, R5, UR7, R4 ;  /* 0x0000000705057c24 */ /* 0x000fe2000f8e0204 */
[----:B------:R-:W-:Y:S01]  /*b1e0*/  ULDC UR7, c[0x0][0x154] ;  /* 0x0000550000077ab9 */ /* 0x000fe20000000800 */
[----:B0-----:R-:W-:Y:S02]  /*b1f0*/  IMAD.MOV R4, RZ, RZ, -R14 ;  /* 0x000000ffff047224 */ /* 0x001fe400078e0a0e */
[----:B------:R-:W0:Y:S01]  /*b200*/  LDC R14, c[0x0][0x148] ;  /* 0x00005200ff0e7b82 */ /* 0x000e220000000800 */
[----:B------:R-:W-:Y:S02]  /*b210*/  IMAD.IADD R3, R3, 0x1, R5 ;  /* 0x0000000103037824 */ /* 0x000fe400078e0205 */
[----:B-1----:R-:W-:Y:S01]  /*b220*/  IMAD R11, R12, R4, R11 ;  /* 0x000000040c0b7224 */ /* 0x002fe200078e020b */
[----:B------:R-:W-:Y:S02]  /*b230*/  I2FP.F32.U32 R4, R9 ;  /* 0x0000000900047245 */ /* 0x000fe40000201000 */
[----:B------:R-:W-:-:S02]  /*b240*/  SHF.R.U64 R12, R2, UR6, R3 ;  /* 0x00000006020c7c19 */ /* 0x000fc40008001203 */
[----:B------:R-:W-:Y:S01]  /*b250*/  SHF.R.U32.HI R3, RZ, UR6, R3 ;  /* 0x00000006ff037c19 */ /* 0x000fe20008011603 */
[----:B------:R-:W-:Y:S01]  /*b260*/  FMUL R4, R4, UR7 ;  /* 0x0000000704047c20 */ /* 0x000fe20008400000 */
[----:B------:R-:W-:Y:S02]  /*b270*/  ULDC UR6, c[0x0][0x608] ;  /* 0x0001820000067ab9 */ /* 0x000fe40000000800 */
[--C-:B------:R-:W-:Y:S01]  /*b280*/  SHF.R.U64 R15, R12, UR6, R3.reuse ;  /* 0x000000060c0f7c19 */ /* 0x100fe20008001203 */
[----:B------:R1:W2:Y:S01]  /*b290*/  F2I.U32.TRUNC.NTZ R20, R4 ;  /* 0x0000000400147305 */ /* 0x0002a2000020f000 */
[----:B------:R-:W-:Y:S01]  /*b2a0*/  SHF.R.U32.HI R2, RZ, UR6, R3 ;  /* 0x00000006ff027c19 */ /* 0x000fe20008011603 */
[----:B------:R-:W-:-:S03]  /*b2b0*/  ULDC UR6, c[0x0][0x658] ;  /* 0x0001960000067ab9 */ /* 0x000fc60000000800 */
[--C-:B------:R-:W-:Y:S02]  /*b2c0*/  SHF.R.U64 R13, R15, UR6, R2.reuse ;  /* 0x000000060f0d7c19 */ /* 0x100fe40008001202 */
[----:B------:R-:W-:-:S03]  /*b2d0*/  SHF.R.U32.HI R19, RZ, UR6, R2 ;  /* 0x00000006ff137c19 */ /* 0x000fc60008011602 */
[----:B------:R-:W-:Y:S02]  /*b2e0*/  IMAD.MOV.U32 R2, RZ, RZ, R13 ;  /* 0x000000ffff027224 */ /* 0x000fe400078e000d */
[----:B------:R-:W-:Y:S01]  /*b2f0*/  IMAD.MOV.U32 R3, RZ, RZ, R19 ;  /* 0x000000ffff037224 */ /* 0x000fe200078e0013 */
[----:B-1----:R-:W-:Y:S06]  /*b300*/  @!P1 BRA `(.L_x_302) ;  /* 0x0000000000289947 */ /* 0x002fec0003800000 */
        /* <DEDUP_REMOVED lines=10> */
.L_x_302:
[----:B------:R-:W1:Y:S01]  /*b3b0*/  LDC R4, c[0x0][0x65c] ;  /* 0x00019700ff047b82 */ /* 0x000e620000000800 */
[----:B------:R-:W-:Y:S01]  /*b3c0*/  ULDC UR6, c[0x0][0x648] ;  /* 0x0001920000067ab9 */ /* 0x000fe20000000800 */
[----:B------:R-:W-:Y:S01]  /*b3d0*/  LOP3.LUT R15, R15, UR5, RZ, 0xc0, !PT ;  /* 0x000000050f0f7c12 */ /* 0x000fe2000f8ec0ff */
[----:B--2---:R-:W-:Y:S01]  /*b3e0*/  IMAD.MOV R20, RZ, RZ, -R20 ;  /* 0x000000ffff147224 */ /* 0x004fe200078e0a14 */
[----:B------:R-:W-:Y:S01]  /*b3f0*/  SHF.R.U64 R2, R2, UR6, R3 ;  /* 0x0000000602027c19 */ /* 0x000fe20008001203 */
[----:B------:R-:W-:Y:S01]  /*b400*/  ULDC UR6, c[0x0][0x638] ;  /* 0x00018e0000067ab9 */ /* 0x000fe20000000800 */
[----:B------:R-:W-:Y:S01]  /*b410*/  LOP3.LUT R12, R12, UR4, RZ, 0xc0, !PT ;  /* 0x000000040c0c7c12 */ /* 0x000fe2000f8ec0ff */
[----:B------:R-:W-:Y:S01]  /*b420*/  ULDC UR7, c[0x0][0x610] ;  /* 0x0001840000077ab9 */ /* 0x000fe20000000800 */
[----:B------:R-:W-:Y:S01]  /*b430*/  IMAD.MOV.U32 R3, RZ, RZ, 0x1 ;  /* 0x00000001ff037424 */ /* 0x000fe200078e00ff */
[----:B-1----:R-:W-:Y:S01]  /*b440*/  ISETP.NE.AND P1, PT, R4, 0x1, PT ;  /* 0x000000010400780c */ /* 0x002fe20003f25270 */
[----:B------:R-:W-:-:S02]  /*b450*/  IMAD.MOV R4, RZ, RZ, -R2 ;  /* 0x000000ffff047224 */ /* 0x000fc400078e0a02 */
[----:B------:R-:W-:Y:S02]  /*b460*/  IMAD R2, R2, UR13, R15 ;  /* 0x0000000d02027c24 */ /* 0x000fe4000f8e020f */
[----:B------:R-:W-:Y:S01]  /*b470*/  IMAD R13, R4, UR6, R13 ;  /* 0x00000006040d7c24 */ /* 0x000fe2000f8e020d */
[----:B------:R-:W-:-:S07]  /*b480*/  ULDC UR6, c[0x0][0x600] ;  /* 0x0001800000067ab9 */ /* 0x000fce0000000800 */
[----:B0-----:R-:W-:-:S04]  /*b490*/  @P1 IMAD R11, R14, R20, R9 ;  /* 0x000000140e0b1224 */ /* 0x001fc800078e0209 */
[----:B------:R-:W-:Y:S02]  /*b4a0*/  IMAD R11, R2, UR7, R11 ;  /* 0x00000007020b7c24 */ /* 0x000fe4000f8e020b */
[----:B------:R-:W-:-:S05]  /*b4b0*/  IMAD R2, R13, UR6, R12 ;  /* 0x000000060d027c24 */ /* 0x000fca000f8e020c */
[----:B------:R-:W-:Y:S02]  /*b4c0*/  SEL R22, R2, R11, !P1 ;  /* 0x0000000b02167207 */ /* 0x000fe40004800000 */
[----:B------:R-:W-:Y:S01]  /*b4d0*/  SEL R19, R11, R2, !P1 ;  /* 0x000000020b137207 */ /* 0x000fe20004800000 */
[----:B------:R-:W-:-:S07]  /*b4e0*/  IMAD.MOV.U32 R2, RZ, RZ, R10 ;  /* 0x000000ffff027224 */ /* 0x000fce00078e000a */
.L_x_300:
[----:B------:R-:W-:Y:S05]  /*b4f0*/  BSYNC B1 ;  /* 0x0000000000017941 */ /* 0x000fea0003800000 */
.L_x_299:
[----:B------:R-:W-:-:S13]  /*b500*/  LOP3.LUT P1, RZ, R3, 0xff, RZ, 0xc0, !PT ;  /* 0x000000ff03ff7812 */ /* 0x000fda000782c0ff */
[----:B------:R-:W-:Y:S05]  /*b510*/  @P1 BRA `(.L_x_303) ;  /* 0xfffffff400001947 */ /* 0x000fea000383ffff */
[----:B------:R-:W-:Y:S05]  /*b520*/  BSYNC B0 ;  /* 0x0000000000007941 */ /* 0x000fea0003800000 */
.L_x_291:
[----:B------:R-:W-:-:S03]  /*b530*/  UMOV UR6, 0xffffffff ;  /* 0xffffffff00067882 */ /* 0x000fc60000000000 */
[----:B------:R-:W-:Y:S05]  /*b540*/  BRA.DIV UR6, `(.L_x_304) ;  /* 0x0000000606887947 */ /* 0x000fea000b800000 */
[----:B------:R-:W-:-:S13]  /*b550*/  ELECT P6, URZ, PT ;  /* 0x00000000003f782f */ /* 0x000fda00038c0000 */
.L_x_322:
[----:B------:R-:W-:Y:S04]  /*b560*/  BSSY B0, `(.L_x_305) ;  /* 0x000003d000007945 */ /* 0x000fe80003800000 */
[----:B------:R-:W-:Y:S05]  /*b570*/  @!P6 BRA `(.L_x_306) ;  /* 0x0000000000ece947 */ /* 0x000fea0003800000 */
[----:B------:R-:W-:-:S04]  /*b580*/  LOP3.LUT R16, R16, 0x2, RZ, 0xfc, !PT ;  /* 0x0000000210107812 */ /* 0x000fc800078efcff */
[----:B------:R-:W-:-:S13]  /*b590*/  ISETP.NE.AND P0, PT, R16, 0x3, PT ;  /* 0x000000031000780c */ /* 0x000fda0003f05270 */
[----:B------:R-:W-:Y:S05]  /*b5a0*/  @!P0 BRA `(.L_x_307) ;  /* 0x0000000000048947 */ /* 0x000fea0003800000 */
[----:B------:R-:W-:Y:S01]  /*b5b0*/  BPT.TRAP 0x1 ;  /* 0x000000040000795c */ /* 0x000fe20000300000 */
.L_x_307:
[----:B------:R-:W0:Y:S01]  /*b5c0*/  S2R R3, SR_CgaCtaId ;  /* 0x0000000000037919 */ /* 0x000e220000008800 */
[----:B------:R-:W-:Y:S02]  /*b5d0*/  MOV R2, 0x400 ;  /* 0x0000040000027802 */ /* 0x000fe40000000f00 */
[----:B------:R-:W-:Y:S02]  /*b5e0*/  SHF.L.U32 R4, R0, 0x1f, RZ ;  /* 0x0000001f00047819 */ /* 0x000fe400000006ff */
[----:B0-----:R-:W-:-:S05]  /*b5f0*/  LEA R2, R3, R2, 0x18 ;  /* 0x0000000203027211 */ /* 0x001fca00078ec0ff */
[----:B------:R-:W-:-:S04]  /*b600*/  VIADD R2, R2, 0x30 ;  /* 0x0000003002027836 */ /* 0x000fc80000000000 */
[C---:B------:R-:W-:Y:S02]  /*b610*/  IMAD R9, R7.reuse, 0x8, R2 ;  /* 0x0000000807097824 */ /* 0x040fe400078e0202 */
[----:B------:R-:W-:Y:S02]  /*b620*/  VIADD R7, R7, 0x1 ;  /* 0x0000000107077836 */ /* 0x000fe40000000000 */
[----:B------:R-:W0:Y:S03]  /*b630*/  SYNCS.PHASECHK.TRANS64.TRYWAIT P0, [R9+URZ], R4 ;  /* 0x00000004090075a7 */ /* 0x000e26000800017f */
[----:B------:R-:W-:-:S04]  /*b640*/  ISETP.NE.AND P1, PT, R7, 0x6, PT ;  /* 0x000000060700780c */ /* 0x000fc80003f25270 */
[----:B------:R-:W-:Y:S02]  /*b650*/  SEL R3, RZ, 0x1, P1 ;  /* 0x00000001ff037807 */ /* 0x000fe40000800000 */
[----:B------:R-:W-:Y:S02]  /*b660*/  SEL R7, R7, RZ, P1 ;  /* 0x000000ff07077207 */ /* 0x000fe40000800000 */
[----:B------:R-:W-:-:S03]  /*b670*/  LOP3.LUT R6, R0, R3, RZ, 0x3c, !PT ;  /* 0x0000000300067212 */ /* 0x000fc600078e3cff */
[----:B------:R-:W-:Y:S01]  /*b680*/  IMAD R8, R7, 0x8, R2 ;  /* 0x0000000807087824 */ /* 0x000fe200078e0202 */
[----:B------:R-:W-:Y:S01]  /*b690*/  SHF.L.U32 R5, R6, 0x1f, RZ ;  /* 0x0000001f06057819 */ /* 0x000fe200000006ff */
[----:B0-----:R-:W-:Y:S06]  /*b6a0*/  @!P0 BRA `(.L_x_308) ;  /* 0x0000000400508947 */ /* 0x001fec0003800000 */
.L_x_323:
[----:B------:R-:W1:Y:S01]  /*b6b0*/  SYNCS.PHASECHK.TRANS64.TRYWAIT P0, [R8+URZ], R5 ;  /* 0x00000005080075a7 */ /* 0x000e62000800017f */
[----:B------:R-:W-:-:S05]  /*b6c0*/  VIADD R0, R7, 0x1 ;  /* 0x0000000107007836 */ /* 0x000fca0000000000 */
[----:B------:R-:W-:-:S04]  /*b6d0*/  ISETP.NE.AND P1, PT, R0, 0x6, PT ;  /* 0x000000060000780c */ /* 0x000fc80003f25270 */
[----:B------:R-:W-:Y:S02]  /*b6e0*/  SEL R3, RZ, 0x1, P1 ;  /* 0x00000001ff037807 */ /* 0x000fe40000800000 */
[----:B------:R-:W-:Y:S02]  /*b6f0*/  SEL R7, R0, RZ, P1 ;  /* 0x000000ff00077207 */ /* 0x000fe40000800000 */
[----:B------:R-:W-:-:S03]  /*b700*/  LOP3.LUT R6, R6, R3, RZ, 0x3c, !PT ;  /* 0x0000000306067212 */ /* 0x000fc600078e3cff */
[----:B0-----:R-:W-:Y:S01]  /*b710*/  IMAD R9, R7, 0x8, R2 ;  /* 0x0000000807097824 */ /* 0x001fe200078e0202 */
[----:B------:R-:W-:Y:S01]  /*b720*/  SHF.L.U32 R4, R6, 0x1f, RZ ;  /* 0x0000001f06047819 */ /* 0x000fe200000006ff */
[----:B-1----:R-:W-:Y:S06]  /*b730*/  @!P0 BRA `(.L_x_309) ;  /* 0x0000000400408947 */ /* 0x002fec0003800000 */
.L_x_324:
        /* <DEDUP_REMOVED lines=9> */
.L_x_325:
[----:B------:R-:W1:Y:S01]  /*b7d0*/  SYNCS.PHASECHK.TRANS64.TRYWAIT P0, [R8+URZ], R5 ;  /* 0x00000005080075a7 */ /* 0x000e62000800017f */
[----:B------:R-:W-:-:S05]  /*b7e0*/  VIADD R0, R7, 0x1 ;  /* 0x0000000107007836 */ /* 0x000fca0000000000 */
[----:B------:R-:W-:-:S04]  /*b7f0*/  ISETP.NE.AND P1, PT, R0, 0x6, PT ;  /* 0x000000060000780c */ /* 0x000fc80003f25270 */
[----:B------:R-:W-:Y:S02]  /*b800*/  SEL R3, RZ, 0x1, P1 ;  /* 0x00000001ff037807 */ /* 0x000fe40000800000 */
[----:B------:R-:W-:Y:S02]  /*b810*/  SEL R7, R0, RZ, P1 ;  /* 0x000000ff00077207 */ /* 0x000fe40000800000 */
[----:B0-----:R-:W-:-:S03]  /*b820*/  LOP3.LUT R9, R6, R3, RZ, 0x3c, !PT ;  /* 0x0000000306097212 */ /* 0x001fc600078e3cff */
[----:B------:R-:W-:Y:S01]  /*b830*/  IMAD R11, R7, 0x8, R2 ;  /* 0x00000008070b7824 */ /* 0x000fe200078e0202 */
[----:B------:R-:W-:Y:S01]  /*b840*/  SHF.L.U32 R6, R9, 0x1f, RZ ;  /* 0x0000001f09067819 */ /* 0x000fe200000006ff */
[----:B-1----:R-:W-:Y:S06]  /*b850*/  @!P0 BRA `(.L_x_311) ;  /* 0x0000000400208947 */ /* 0x002fec0003800000 */
.L_x_326:
[----:B------:R-:W1:Y:S01]  /*b860*/  SYNCS.PHASECHK.TRANS64.TRYWAIT P0, [R11+URZ], R6 ;  /* 0x000000060b0075a7 */ /* 0x000e62000800017f */
[----:B------:R-:W-:-:S05]  /*b870*/  VIADD R0, R7, 0x1 ;  /* 0x0000000107007836 */ /* 0x000fca0000000000 */
[----:B------:R-:W-:-:S04]  /*b880*/  ISETP.NE.AND P1, PT, R0, 0x6, PT ;  /* 0x000000060000780c */ /* 0x000fc80003f25270 */
[----:B------:R-:W-:Y:S02]  /*b890*/  SEL R4, RZ, 0x1, P1 ;  /* 0x00000001ff047807 */ /* 0x000fe40000800000 */
[----:B------:R-:W-:Y:S02]  /*b8a0*/  SEL R3, R0, RZ, P1 ;  /* 0x000000ff00037207 */ /* 0x000fe40000800000 */
[----:B------:R-:W-:Y:S01]  /*b8b0*/  LOP3.LUT R0, R9, R4, RZ, 0x3c, !PT ;  /* 0x0000000409007212 */ /* 0x000fe200078e3cff */
[----:B-1----:R-:W-:Y:S06]  /*b8c0*/  @!P0 BRA `(.L_x_312) ;  /* 0x0000000400188947 */ /* 0x002fec0003800000 */
.L_x_327:
[----:B------:R-:W-:Y:S01]  /*b8d0*/  IMAD R3, R3, 0x8, R2 ;  /* 0x0000000803037824 */ /* 0x000fe200078e0202 */
[----:B------:R-:W-:-:S07]  /*b8e0*/  SHF.L.U32 R0, R0, 0x1f, RZ ;  /* 0x0000001f00007819 */ /* 0x000fce00000006ff */
.L_x_313:
[----:B--2---:R2:W3:Y:S02]  /*b8f0*/  SYNCS.PHASECHK.TRANS64.TRYWAIT P0, [R3+URZ], R0 ;  /* 0x00000000030075a7 */ /* 0x0044e4000800017f */
[----:B---3--:R-:W-:Y:S05]  /*b900*/  @!P0 NANOSLEEP.SYNCS 0x989680 ;  /* 0x009896800000895d */ /* 0x008fea0003900000 */
[----:B------:R-:W3:Y:S02]  /*b910*/  @!P0 SYNCS.PHASECHK.TRANS64 P0, [R3+URZ], R0 ;  /* 0x00000000030085a7 */ /* 0x000ee4000800007f */
[----:B---3--:R-:W-:Y:S05]  /*b920*/  @!P0 BRA `(.L_x_313) ;  /* 0xfffffffc00f08947 */ /* 0x008fea000383ffff */
.L_x_306:
[----:B------:R-:W-:Y:S05]  /*b930*/  BSYNC B0 ;  /* 0x0000000000007941 */ /* 0x000fea0003800000 */
.L_x_305:
[----:B------:R-:W-:Y:S05]  /*b940*/  EXIT ;  /* 0x000000000000794d */ /* 0x000fea0003800000 */
.L_x_15:
[----:B-1----:R1:W2:Y:S02]  /*b950*/  SYNCS.PHASECHK.TRANS64.TRYWAIT P0, [R159+URZ], R0 ;  /* 0x000000009f0075a7 */ /* 0x0022a4000800017f */
[----:B--2---:R-:W-:Y:S05]  /*b960*/  @!P0 NANOSLEEP.SYNCS 0x989680 ;  /* 0x009896800000895d */ /* 0x004fea0003900000 */
[----:B------:R-:W2:Y:S02]  /*b970*/  @!P0 SYNCS.PHASECHK.TRANS64 P0, [R159+URZ], R0 ;  /* 0x000000009f0085a7 */ /* 0x000ea4000800007f */
[----:B--2---:R-:W-:Y:S05]  /*b980*/  @!P0 BRA `(.L_x_15) ;  /* 0xfffffffc00f08947 */ /* 0x004fea000383ffff */
[----:B------:R-:W-:Y:S05]  /*b990*/  BRA `(.L_x_314) ;  /* 0xffffff5800c87947 */ /* 0x000fea000383ffff */
.L_x_20:
[----:B--2---:R2:W3:Y:S02]  /*b9a0*/  SYNCS.PHASECHK.TRANS64.TRYWAIT P1, [R3+URZ], R0 ;  /* 0x00000000030075a7 */ /* 0x0044e4000802017f */
[----:B---3--:R-:W-:Y:S05]  /*b9b0*/  @!P1 NANOSLEEP.SYNCS 0x989680 ;  /* 0x009896800000995d */ /* 0x008fea0003900000 */
[----:B------:R-:W3:Y:S02]  /*b9c0*/  @!P1 SYNCS.PHASECHK.TRANS64 P1, [R3+URZ], R0 ;  /* 0x00000000030095a7 */ /* 0x000ee4000802007f */
[----:B---3--:R-:W-:Y:S05]  /*b9d0*/  @!P1 BRA `(.L_x_20) ;  /* 0xfffffffc00f09947 */ /* 0x008fea000383ffff */
[----:B------:R-:W-:Y:S05]  /*b9e0*/  BRA `(.L_x_19) ;  /* 0xffffff5c00347947 */ /* 0x000fea000383ffff */
.L_x_25:
[----:B--2---:R-:W-:-:S04]  /*b9f0*/  IMAD.U32 R4, RZ, RZ, UR8 ;  /* 0x00000008ff047e24 */ /* 0x004fc8000f8e00ff */
[----:B------:R2:W3:Y:S03]  /*ba00*/  SYNCS.PHASECHK.TRANS64.TRYWAIT P1, [R4+URZ], R3 ;  /* 0x00000003040075a7 */ /* 0x0004e6000802017f */
[----:B---3--:R-:W-:Y:S05]  /*ba10*/  @!P1 NANOSLEEP.SYNCS 0x989680 ;  /* 0x009896800000995d */ /* 0x008fea0003900000 */
[----:B------:R-:W3:Y:S02]  /*ba20*/  @!P1 SYNCS.PHASECHK.TRANS64 P1, [R4+URZ], R3 ;  /* 0x00000003040095a7 */ /* 0x000ee4000802007f */
[----:B---3--:R-:W-:Y:S05]  /*ba30*/  @!P1 BRA `(.L_x_25) ;  /* 0xfffffffc00ec9947 */ /* 0x008fea000383ffff */
[----:B------:R-:W-:Y:S05]  /*ba40*/  BRA `(.L_x_24) ;  /* 0xffffff6000907947 */ /* 0x000fea000383ffff */
.L_x_31:
[----:B-1----:R1:W2:Y:S02]  /*ba50*/  SYNCS.PHASECHK.TRANS64.TRYWAIT P0, [R159+URZ+0x10], R0 ;  /* 0x000010009f0075a7 */ /* 0x0022a4000800017f */
[----:B--2---:R-:W-:Y:S05]  /*ba60*/  @!P0 NANOSLEEP.SYNCS 0x989680 ;  /* 0x009896800000895d */ /* 0x004fea0003900000 */
[----:B------:R-:W2:Y:S02]  /*ba70*/  @!P0 SYNCS.PHASECHK.TRANS64 P0, [R159+URZ+0x10], R0 ;  /* 0x000010009f0085a7 */ /* 0x000ea4000800007f */
[----:B--2---:R-:W-:Y:S05]  /*ba80*/  @!P0 BRA `(.L_x_31) ;  /* 0xfffffffc00f08947 */ /* 0x004fea000383ffff */
[----:B------:R-:W-:Y:S05]  /*ba90*/  BRA `(.L_x_315) ;  /* 0xffffff6800547947 */ /* 0x000fea000383ffff */
.L_x_292:
[----:B------:R-:W-:Y:S01]  /*baa0*/  BSSY B1, `(.L_x_316) ;  /* 0x0000006000017945 */ /* 0x000fe20003800000 */
[----:B------:R-:W-:-:S07]  /*bab0*/  IMAD.MOV.U32 R15, RZ, RZ, -0x1 ;  /* 0xffffffffff0f7424 */ /* 0x000fce00078e00ff */
[----:B-----5:R-:W-:Y:S05]  /*bac0*/  WARPSYNC.COLLECTIVE R15, `(.L_x_317) ;  /* 0x000000000f0c7348 */ /* 0x020fea0003c00000 */
[----:B------:R-:W-:Y:S02]  /*bad0*/  ELECT P6, UR62, PT ;  /* 0x00000000003e782f */ /* 0x000fe400038c0000 */
[----:B------:R-:W-:Y:S01]  /*bae0*/  MOV R14, UR62 ;  /* 0x0000003e000e7c02 */ /* 0x000fe20008000f00 */
[----:B-----5:R-:W-:Y:S10]  /*baf0*/  ENDCOLLECTIVE ;  /* 0x000000000000791b */ /* 0x020ff40003800000 */
.L_x_317:
[----:B------:R-:W-:Y:S05]  /*bb00*/  BSYNC B1 ;  /* 0x0000000000017941 */ /* 0x000fea0003800000 */
.L_x_316:
[----:B------:R-:W-:Y:S05]  /*bb10*/  BRA `(.L_x_318) ;  /* 0xffffffec008c7947 */ /* 0x000fea000383ffff */
.L_x_295:
[----:B0-----:R0:W1:Y:S02]  /*bb20*/  SYNCS.PHASECHK.TRANS64.TRYWAIT P1, [R10+URZ+0x30], R5 ;  /* 0x000030050a0075a7 */ /* 0x001064000802017f */
[----:B-1----:R-:W-:Y:S05]  /*bb30*/  @!P1 NANOSLEEP.SYNCS 0x989680 ;  /* 0x009896800000995d */ /* 0x002fea0003900000 */
[----:B------:R-:W1:Y:S02]  /*bb40*/  @!P1 SYNCS.PHASECHK.TRANS64 P1, [R10+URZ+0x30], R5 ;  /* 0x000030050a0095a7 */ /* 0x000e64000802007f */
[----:B-1----:R-:W-:Y:S05]  /*bb50*/  @!P1 BRA `(.L_x_295) ;  /* 0xfffffffc00f09947 */ /* 0x002fea000383ffff */
[----:B------:R-:W-:Y:S05]  /*bb60*/  BRA `(.L_x_319) ;  /* 0xffffffec00c07947 */ /* 0x000fea000383ffff */
.L_x_304:
[----:B------:R-:W-:Y:S01]  /*bb70*/  BSSY B0, `(.L_x_320) ;  /* 0x0000006000007945 */ /* 0x000fe20003800000 */
[----:B------:R-:W-:-:S07]  /*bb80*/  IMAD.MOV.U32 R15, RZ, RZ, -0x1 ;  /* 0xffffffffff0f7424 */ /* 0x000fce00078e00ff */
[----:B-----5:R-:W-:Y:S05]  /*bb90*/  WARPSYNC.COLLECTIVE R15, `(.L_x_321) ;  /* 0x000000000f0c7348 */ /* 0x020fea0003c00000 */
[----:B------:R-:W-:Y:S02]  /*bba0*/  ELECT P6, UR62, PT ;  /* 0x00000000003e782f */ /* 0x000fe400038c0000 */
[----:B------:R-:W-:Y:S01]  /*bbb0*/  MOV R14, UR62 ;  /* 0x0000003e000e7c02 */ /* 0x000fe20008000f00 */
[----:B-----5:R-:W-:Y:S10]  /*bbc0*/  ENDCOLLECTIVE ;  /* 0x000000000000791b */ /* 0x020ff40003800000 */
.L_x_321:
[----:B------:R-:W-:Y:S05]  /*bbd0*/  BSYNC B0 ;  /* 0x0000000000007941 */ /* 0x000fea0003800000 */
.L_x_320:
[----:B------:R-:W-:Y:S05]  /*bbe0*/  BRA `(.L_x_322) ;  /* 0xfffffff8005c7947 */ /* 0x000fea000383ffff */
.L_x_308:
[----:B0-----:R0:W1:Y:S02]  /*bbf0*/  SYNCS.PHASECHK.TRANS64.TRYWAIT P0, [R9+URZ], R4 ;  /* 0x00000004090075a7 */ /* 0x001064000800017f */
[----:B-1----:R-:W-:Y:S05]  /*bc00*/  @!P0 NANOSLEEP.SYNCS 0x989680 ;  /* 0x009896800000895d */ /* 0x002fea0003900000 */
[----:B------:R-:W1:Y:S02]  /*bc10*/  @!P0 SYNCS.PHASECHK.TRANS64 P0, [R9+URZ], R4 ;  /* 0x00000004090085a7 */ /* 0x000e64000800007f */
[----:B-1----:R-:W-:Y:S05]  /*bc20*/  @!P0 BRA `(.L_x_308) ;  /* 0xfffffffc00f08947 */ /* 0x002fea000383ffff */
[----:B------:R-:W-:Y:S05]  /*bc30*/  BRA `(.L_x_323) ;  /* 0xfffffff8009c7947 */ /* 0x000fea000383ffff */
.L_x_309:
[----:B0-----:R0:W1:Y:S02]  /*bc40*/  SYNCS.PHASECHK.TRANS64.TRYWAIT P0, [R8+URZ], R5 ;  /* 0x00000005080075a7 */ /* 0x001064000800017f */
[----:B-1----:R-:W-:Y:S05]  /*bc50*/  @!P0 NANOSLEEP.SYNCS 0x989680 ;  /* 0x009896800000895d */ /* 0x002fea0003900000 */
[----:B------:R-:W1:Y:S02]  /*bc60*/  @!P0 SYNCS.PHASECHK.TRANS64 P0, [R8+URZ], R5 ;  /* 0x00000005080085a7 */ /* 0x000e64000800007f */
[----:B-1----:R-:W-:Y:S05]  /*bc70*/  @!P0 BRA `(.L_x_309) ;  /* 0xfffffffc00f08947 */ /* 0x002fea000383ffff */
[----:B------:R-:W-:Y:S05]  /*bc80*/  BRA `(.L_x_324) ;  /* 0xfffffff800ac7947 */ /* 0x000fea000383ffff */
.L_x_310:
[----:B0-----:R0:W1:Y:S02]  /*bc90*/  SYNCS.PHASECHK.TRANS64.TRYWAIT P0, [R9+URZ], R4 ;  /* 0x00000004090075a7 */ /* 0x001064000800017f */
[----:B-1----:R-:W-:Y:S05]  /*bca0*/  @!P0 NANOSLEEP.SYNCS 0x989680 ;  /* 0x009896800000895d */ /* 0x002fea0003900000 */
[----:B------:R-:W1:Y:S02]  /*bcb0*/  @!P0 SYNCS.PHASECHK.TRANS64 P0, [R9+URZ], R4 ;  /* 0x00000004090085a7 */ /* 0x000e64000800007f */
[----:B-1----:R-:W-:Y:S05]  /*bcc0*/  @!P0 BRA `(.L_x_310) ;  /* 0xfffffffc00f08947 */ /* 0x002fea000383ffff */
[----:B------:R-:W-:Y:S05]  /*bcd0*/  BRA `(.L_x_325) ;  /* 0xfffffff800bc7947 */ /* 0x000fea000383ffff */
.L_x_311:
[----:B0-----:R0:W1:Y:S02]  /*bce0*/  SYNCS.PHASECHK.TRANS64.TRYWAIT P0, [R8+URZ], R5 ;  /* 0x00000005080075a7 */ /* 0x001064000800017f */
[----:B-1----:R-:W-:Y:S05]  /*bcf0*/  @!P0 NANOSLEEP.SYNCS 0x989680 ;  /* 0x009896800000895d */ /* 0x002fea0003900000 */
[----:B------:R-:W1:Y:S02]  /*bd00*/  @!P0 SYNCS.PHASECHK.TRANS64 P0, [R8+URZ], R5 ;  /* 0x00000005080085a7 */ /* 0x000e64000800007f */
[----:B-1----:R-:W-:Y:S05]  /*bd10*/  @!P0 BRA `(.L_x_311) ;  /* 0xfffffffc00f08947 */ /* 0x002fea000383ffff */
[----:B------:R-:W-:Y:S05]  /*bd20*/  BRA `(.L_x_326) ;  /* 0xfffffff800cc7947 */ /* 0x000fea000383ffff */
.L_x_312:
[----:B-1----:R1:W2:Y:S02]  /*bd30*/  SYNCS.PHASECHK.TRANS64.TRYWAIT P0, [R11+URZ], R6 ;  /* 0x000000060b0075a7 */ /* 0x0022a4000800017f */
[----:B--2---:R-:W-:Y:S05]  /*bd40*/  @!P0 NANOSLEEP.SYNCS 0x989680 ;  /* 0x009896800000895d */ /* 0x004fea0003900000 */
[----:B------:R-:W2:Y:S02]  /*bd50*/  @!P0 SYNCS.PHASECHK.TRANS64 P0, [R11+URZ], R6 ;  /* 0x000000060b0085a7 */ /* 0x000ea4000800007f */
[----:B--2---:R-:W-:Y:S05]  /*bd60*/  @!P0 BRA `(.L_x_312) ;  /* 0xfffffffc00f08947 */ /* 0x004fea000383ffff */
[----:B------:R-:W-:Y:S05]  /*bd70*/  BRA `(.L_x_327) ;  /* 0xfffffff800d47947 */ /* 0x000fea000383ffff */
.L_x_328:
[----:B------:R-:W-:-:S00]  /*bd80*/  BRA `(.L_x_328) ;  /* 0xfffffffc00fc7947 */ /* 0x000fc0000383ffff */
[----:B------:R-:W-:-:S00]  /*bd90*/  NOP ;  /* 0x0000000000007918 */ /* 0x000fc00000000000 */
        /* <DEDUP_REMOVED lines=14> */
.L_x_329:


//--------------------- .nv.global.init           --------------------------
	.section	.nv.global.init,"aw",@progbits
.nv.global.init:
	.type		$str$22,@object
	.size		$str$22,($str$23 - $str$22)
$str$22:
        /*0000*/ 	.byte	0x6b, 0x5f, 0x74, 0x69, 0x6c, 0x65, 0x5f, 0x63, 0x6f, 0x75, 0x6e, 0x74, 0x20, 0x3e, 0x3d, 0x20
        /*0010*/ 	.byte	0x31, 0x00
	.type		$str$23,@object
	.size		$str$23,(__unnamed_1 - $str$23)
$str$23:
        /*0012*/ 	.byte	0x2f, 0x74, 0x6d, 0x70, 0x2f, 0x63, 0x75, 0x74, 0x6c, 0x61, 0x73, 0x73, 0x5f, 0x73, 0x77, 0x65
        /*0022*/ 	.byte	0x65, 0x70, 0x5f, 0x73, 0x72, 0x63, 0x2f, 0x69, 0x6e, 0x63, 0x6c, 0x75, 0x64, 0x65, 0x2f, 0x63
        /*0032*/ 	.byte	0x75, 0x74, 0x6c, 0x61, 0x73, 0x73, 0x2f, 0x67, 0x65, 0x6d, 0x6d, 0x2f, 0x63, 0x6f, 0x6c, 0x6c
        /*0042*/ 	.byte	0x65, 0x63, 0x74, 0x69, 0x76, 0x65, 0x2f, 0x73, 0x6d, 0x39, 0x30, 0x5f, 0x6d, 0x6d, 0x61, 0x5f
        /*0052*/ 	.byte	0x74, 0x6d, 0x61, 0x5f, 0x67, 0x6d, 0x6d, 0x61, 0x5f, 0x73, 0x73, 0x5f, 0x77, 0x61, 0x72, 0x70
        /*0062*/ 	.byte	0x73, 0x70, 0x65, 0x63, 0x69, 0x61, 0x6c, 0x69, 0x7a, 0x65, 0x64, 0x2e, 0x68, 0x70, 0x70, 0x00
	.type		__unnamed_1,@object
	.size		__unnamed_1,(.L_0 - __unnamed_1)
__unnamed_1:
        /*0072*/ 	.byte	0x76, 0x6f, 0x69, 0x64, 0x20, 0x63, 0x75, 0x74, 0x6c, 0x61, 0x73, 0x73, 0x3a, 0x3a, 0x67, 0x65
        /* <DEDUP_REMOVED lines=176> */
        /*0b82*/ 	.byte	0x3a, 0x3a, 0x69, 0x64, 0x65, 0x6e, 0x74, 0x69, 0x74, 0x79, 0x5d, 0x00
.L_0:


//--------------------- .nv.shared._ZN7cutlass13device_kernelINS_4gemm6kernel13GemmUniversalIN4cute5tupleIJiiiiEEENS1_10collective13CollectiveMmaINS1_34MainloopSm90TmaGmmaWarpSpecializedILi6ENS5_IJNS4_1CILi1EEESB_SB_EEENS1_32KernelTmaWarpSpecializedPingpongEEENS5_IJNSA_ILi64EEENSA_ILi256EEESF_EEENS_10tfloat32_tENS5_IJlSB_lEEESI_SJ_NS4_8TiledMMAINS4_8MMA_AtomIJNS4_4SM904GMMA30MMA_64x256x8_F32TF32TF32_SS_TNILNSN_7ScaleInE1ELSP_1EEEEEENS4_6LayoutISC_NS5_IJNSA_ILi0EEEST_ST_EEEEENS5_IJNS4_10UnderscoreESW_SW_EEEEENS4_13SM90_TMA_LOADENS4_14ComposedLayoutINS4_7SwizzleILi3ELi4ELi3EEENS4_18smem_ptr_flag_bitsILi32EEENSS_INS5_IJNSA_ILi8EEENSA_ILi32EEEEEENS5_IJS16_SB_EEEEEEEvNS4_8identityESZ_S1A_vS1B_EENS_8epilogue10collective6detail29Sm90TmaWarpSpecializedAdapterINS1E_15DefaultEpilogueISI_SJ_SJ_NS1D_6thread17LinearCombinationISI_Li1EffLNS1I_9ScaleType4KindE0ELNS_15FloatRoundStyleE2ESI_EENS1_15EpilogueDefaultEEEEEvvEEEEvNT_6ParamsE --------------------------
	.section	.nv.shared._ZN7cutlass13device_kernelINS_4gemm6kernel13GemmUniversalIN4cute5tupleIJiiiiEEENS1_10collective13CollectiveMmaINS1_34MainloopSm90TmaGmmaWarpSpecializedILi6ENS5_IJNS4_1CILi1EEESB_SB_EEENS1_32KernelTmaWarpSpecializedPingpongEEENS5_IJNSA_ILi64EEENSA_ILi256EEESF_EEENS_10tfloat32_tENS5_IJlSB_lEEESI_SJ_NS4_8TiledMMAINS4_8MMA_AtomIJNS4_4SM904GMMA30MMA_64x256x8_F32TF32TF32_SS_TNILNSN_7ScaleInE1ELSP_1EEEEEENS4_6LayoutISC_NS5_IJNSA_ILi0EEEST_ST_EEEEENS5_IJNS4_10UnderscoreESW_SW_EEEEENS4_13SM90_TMA_LOADENS4_14ComposedLayoutINS4_7SwizzleILi3ELi4ELi3EEENS4_18smem_ptr_flag_bitsILi32EEENSS_INS5_IJNSA_ILi8EEENSA_ILi32EEEEEENS5_IJS16_SB_EEEEEEEvNS4_8identityESZ_S1A_vS1B_EENS_8epilogue10collective6detail29Sm90TmaWarpSpecializedAdapterINS1E_15DefaultEpilogueISI_SJ_SJ_NS1D_6thread17LinearCombinationISI_Li1EffLNS1I_9ScaleType4KindE0ELNS_15FloatRoundStyleE2ESI_EENS1_15EpilogueDefaultEEEEEvvEEEEvNT_6ParamsE,"aw",@nobits
	.sectionflags	@""
	.align	16
	.zero		1024


//--------------------- .nv.shared.reserved.0     --------------------------
	.section	.nv.shared.reserved.0,"aw",@nobits
	.weak		__nv_reservedSMEM_offset_0_alias
	.size		__nv_reservedSMEM_offset_0_alias, 0, 0
	.other		__nv_reservedSMEM_offset_0_alias,@"STO_CUDA_RESERVED_SHARED STV_DEFAULT"
__nv_reservedSMEM_offset_0_alias:
	.zero		0


//--------------------- .nv.global                --------------------------
	.section	.nv.global,"aw",@nobits
.nv.global:
	.type		_ZN40_INTERNAL_c57f8f14_4_k_cu_a9f63123_270394cute1_E,@object
	.size		_ZN40_INTERNAL_c57f8f14_4_k_cu_a9f63123_270394cute1_E,(_ZN40_INTERNAL_c57f8f14_4_k_cu_a9f63123_270394cuda3std3__45__cpo6cbeginE - _ZN40_INTERNAL_c57f8f14_4_k_cu_a9f63123_270394cute1_E)
_ZN40_INTERNAL_c57f8f14_4_k_cu_a9f63123_270394cute1_E:
	.zero		1
	.type		_ZN40_INTERNAL_c57f8f14_4_k_cu_a9f63123_270394cuda3std3__45__cpo6cbeginE,@object
	.size		_ZN40_INTERNAL_c57f8f14_4_k_cu_a9f63123_270394cuda3std3__45__cpo6cbeginE,(_ZN40_INTERNAL_c57f8f14_4_k_cu_a9f63123_270394cuda3std3__48in_placeE - _ZN40_INTERNAL_c57f8f14_4_k_cu_a9f63123_270394cuda3std3__45__cpo6cbeginE)
_ZN40_INTERNAL_c57f8f14_4_k_cu_a9f63123_270394cuda3std3__45__cpo6cbeginE:
	.zero		1
	.type		_ZN40_INTERNAL_c57f8f14_4_k_cu_a9f63123_270394cuda3std3__48in_placeE,@object
	.size		_ZN40_INTERNAL_c57f8f14_4_k_cu_a9f63123_270394cuda3std3__48in_placeE,(_ZN40_INTERNAL_c57f8f14_4_k_cu_a9f63123_270394cuda3std6ranges3__45__cpo9iter_moveE - _ZN40_INTERNAL_c57f8f14_4_k_cu_a9f63123_270394cuda3std3__48in_placeE)
_ZN40_INTERNAL_c57f8f14_4_k_cu_a9f63123_270394cuda3std3__48in_placeE:
	.zero		1
	.type		_ZN40_INTERNAL_c57f8f14_4_k_cu_a9f63123_270394cuda3std6ranges3__45__cpo9iter_moveE,@object
	.size		_ZN40_INTERNAL_c57f8f14_4_k_cu_a9f63123_270394cuda3std6ranges3__45__cpo9iter_moveE,(_ZN40_INTERNAL_c57f8f14_4_k_cu_a9f63123_270394cuda3std3__45__cpo5beginE - _ZN40_INTERNAL_c57f8f14_4_k_cu_a9f63123_270394cuda3std6ranges3__45__cpo9iter_moveE)
_ZN40_INTERNAL_c57f8f14_4_k_cu_a9f63123_270394cuda3std6ranges3__45__cpo9iter_moveE:
	.zero		1
	.type		_ZN40_INTERNAL_c57f8f14_4_k_cu_a9f63123_270394cuda3std3__45__cpo5beginE,@object
	.size		_ZN40_INTERNAL_c57f8f14_4_k_cu_a9f63123_270394cuda3std3__45__cpo5beginE,(_ZN40_INTERNAL_c57f8f14_4_k_cu_a9f63123_270394cuda3std3__442_GLOBAL__N__c57f8f14_4_k_cu_a9f63123_270396ignoreE - _ZN40_INTERNAL_c57f8f14_4_k_cu_a9f63123_270394cuda3std3__45__cpo5beginE)
_ZN40_INTERNAL_c57f8f14_4_k_cu_a9f63123_270394cuda3std3__45__cpo5beginE:
	.zero		1
	.type		_ZN40_INTERNAL_c57f8f14_4_k_cu_a9f63123_270394cuda3std3__442_GLOBAL__N__c57f8f14_4_k_cu_a9f63123_270396ignoreE,@object
	.size		_ZN40_INTERNAL_c57f8f14_4_k_cu_a9f63123_270394cuda3std3__442_GLOBAL__N__c57f8f14_4_k_cu_a9f63123_270396ignoreE,(_ZN40_INTERNAL_c57f8f14_4_k_cu_a9f63123_270394cute7productE - _ZN40_INTERNAL_c57f8f14_4_k_cu_a9f63123_270394cuda3std3__442_GLOBAL__N__c57f8f14_4_k_cu_a9f63123_270396ignoreE)
_ZN40_INTERNAL_c57f8f14_4_k_cu_a9f63123_270394cuda3std3__442_GLOBAL__N__c57f8f14_4_k_cu_a9f63123_270396ignoreE:
	.zero		1
	.type		_ZN40_INTERNAL_c57f8f14_4_k_cu_a9f63123_270394cute7productE,@object
	.size		_ZN40_INTERNAL_c57f8f14_4_k_cu_a9f63123_270394cute7productE,(_ZN40_INTERNAL_c57f8f14_4_k_cu_a9f63123_270394cuda3std3__45__cpo3endE - _ZN40_INTERNAL_c57f8f14_4_k_cu_a9f63123_270394cute7productE)
_ZN40_INTERNAL_c57f8f14_4_k_cu_a9f63123_270394cute7productE:
	.zero		1
	.type		_ZN40_INTERNAL_c57f8f14_4_k_cu_a9f63123_270394cuda3std3__45__cpo3endE,@object
	.size		_ZN40_INTERNAL_c57f8f14_4_k_cu_a9f63123_270394cuda3std3__45__cpo3endE,(_ZN40_INTERNAL_c57f8f14_4_k_cu_a9f63123_270394cuda3std3__419piecewise_constructE - _ZN40_INTERNAL_c57f8f14_4_k_cu_a9f63123_270394cuda3std3__45__cpo3endE)
_ZN40_INTERNAL_c57f8f14_4_k_cu_a9f63123_270394cuda3std3__45__cpo3endE:
	.zero		1
	.type		_ZN40_INTERNAL_c57f8f14_4_k_cu_a9f63123_270394cuda3std3__419piecewise_constructE,@object
	.size		_ZN40_INTERNAL_c57f8f14_4_k_cu_a9f63123_270394cuda3std3__419piecewise_constructE,(_ZN40_INTERNAL_c57f8f14_4_k_cu_a9f63123_270394cuda3std3__45__cpo4cendE - _ZN40_INTERNAL_c57f8f14_4_k_cu_a9f63123_270394cuda3std3__419piecewise_constructE)
_ZN40_INTERNAL_c57f8f14_4_k_cu_a9f63123_270394cuda3std3__419piecewise_constructE:
	.zero		1
	.type		_ZN40_INTERNAL_c57f8f14_4_k_cu_a9f63123_270394cuda3std3__45__cpo4cendE,@object
	.size		_ZN40_INTERNAL_c57f8f14_4_k_cu_a9f63123_270394cuda3std3__45__cpo4cendE,(_ZN40_INTERNAL_c57f8f14_4_k_cu_a9f63123_270394cuda3std6ranges3__45__cpo4swapE - _ZN40_INTERNAL_c57f8f14_4_k_cu_a9f63123_270394cuda3std3__45__cpo4cendE)
_ZN40_INTERNAL_c57f8f14_4_k_cu_a9f63123_270394cuda3std3__45__cpo4cendE:
	.zero		1
	.type		_ZN40_INTERNAL_c57f8f14_4_k_cu_a9f63123_270394cuda3std6ranges3__45__cpo4swapE,@object
	.size		_ZN40_INTERNAL_c57f8f14_4_k_cu_a9f63123_270394cuda3std6ranges3__45__cpo4swapE,(.L_8 - _ZN40_INTERNAL_c57f8f14_4_k_cu_a9f63123_270394cuda3std6ranges3__45__cpo4swapE)
_ZN40_INTERNAL_c57f8f14_4_k_cu_a9f63123_270394cuda3std6ranges3__45__cpo4swapE:
	.zero		1
.L_8:


//--------------------- .nv.constant0._ZN7cutlass13device_kernelINS_4gemm6kernel13GemmUniversalIN4cute5tupleIJiiiiEEENS1_10collective13CollectiveMmaINS1_34MainloopSm90TmaGmmaWarpSpecializedILi6ENS5_IJNS4_1CILi1EEESB_SB_EEENS1_32KernelTmaWarpSpecializedPingpongEEENS5_IJNSA_ILi64EEENSA_ILi256EEESF_EEENS_10tfloat32_tENS5_IJlSB_lEEESI_SJ_NS4_8TiledMMAINS4_8MMA_AtomIJNS4_4SM904GMMA30MMA_64x256x8_F32TF32TF32_SS_TNILNSN_7ScaleInE1ELSP_1EEEEEENS4_6LayoutISC_NS5_IJNSA_ILi0EEEST_ST_EEEEENS5_IJNS4_10UnderscoreESW_SW_EEEEENS4_13SM90_TMA_LOADENS4_14ComposedLayoutINS4_7SwizzleILi3ELi4ELi3EEENS4_18smem_ptr_flag_bitsILi32EEENSS_INS5_IJNSA_ILi8EEENSA_ILi32EEEEEENS5_IJS16_SB_EEEEEEEvNS4_8identityESZ_S1A_vS1B_EENS_8epilogue10collective6detail29Sm90TmaWarpSpecializedAdapterINS1E_15DefaultEpilogueISI_SJ_SJ_NS1D_6thread17LinearCombinationISI_Li1EffLNS1I_9ScaleType4KindE0ELNS_15FloatRoundStyleE2ESI_EENS1_15EpilogueDefaultEEEEEvvEEEEvNT_6ParamsE --------------------------
	.section	.nv.constant0._ZN7cutlass13device_kernelINS_4gemm6kernel13GemmUniversalIN4cute5tupleIJiiiiEEENS1_10collective13CollectiveMmaINS1_34MainloopSm90TmaGmmaWarpSpecializedILi6ENS5_IJNS4_1CILi1EEESB_SB_EEENS1_32KernelTmaWarpSpecializedPingpongEEENS5_IJNSA_ILi64EEENSA_ILi256EEESF_EEENS_10tfloat32_tENS5_IJlSB_lEEESI_SJ_NS4_8TiledMMAINS4_8MMA_AtomIJNS4_4SM904GMMA30MMA_64x256x8_F32TF32TF32_SS_TNILNSN_7ScaleInE1ELSP_1EEEEEENS4_6LayoutISC_NS5_IJNSA_ILi0EEEST_ST_EEEEENS5_IJNS4_10UnderscoreESW_SW_EEEEENS4_13SM90_TMA_LOADENS4_14ComposedLayoutINS4_7SwizzleILi3ELi4ELi3EEENS4_18smem_ptr_flag_bitsILi32EEENSS_INS5_IJNSA_ILi8EEENSA_ILi32EEEEEENS5_IJS16_SB_EEEEEEEvNS4_8identityESZ_S1A_vS1B_EENS_8epilogue10collective6detail29Sm90TmaWarpSpecializedAdapterINS1E_15DefaultEpilogueISI_SJ_SJ_NS1D_6thread17LinearCombinationISI_Li1EffLNS1I_9ScaleType4KindE0ELNS_15FloatRoundStyleE2ESI_EENS1_15EpilogueDefaultEEEEEvvEEEEvNT_6ParamsE,"a",@progbits
	.sectionflags	@""
	.align	4
.nv.constant0._ZN7cutlass13device_kernelINS_4gemm6kernel13GemmUniversalIN4cute5tupleIJiiiiEEENS1_10collective13CollectiveMmaINS1_34MainloopSm90TmaGmmaWarpSpecializedILi6ENS5_IJNS4_1CILi1EEESB_SB_EEENS1_32KernelTmaWarpSpecializedPingpongEEENS5_IJNSA_ILi64EEENSA_ILi256EEESF_EEENS_10tfloat32_tENS5_IJlSB_lEEESI_SJ_NS4_8TiledMMAINS4_8MMA_AtomIJNS4_4SM904GMMA30MMA_64x256x8_F32TF32TF32_SS_TNILNSN_7ScaleInE1ELSP_1EEEEEENS4_6LayoutISC_NS5_IJNSA_ILi0EEEST_ST_EEEEENS5_IJNS4_10UnderscoreESW_SW_EEEEENS4_13SM90_TMA_LOADENS4_14ComposedLayoutINS4_7SwizzleILi3ELi4ELi3EEENS4_18smem_ptr_flag_bitsILi32EEENSS_INS5_IJNSA_ILi8EEENSA_ILi32EEEEEENS5_IJS16_SB_EEEEEEEvNS4_8identityESZ_S1A_vS1B_EENS_8epilogue10collective6detail29Sm90TmaWarpSpecializedAdapterINS1E_15DefaultEpilogueISI_SJ_SJ_NS1D_6thread17LinearCombinationISI_Li1EffLNS1I_9ScaleType4KindE0ELNS_15FloatRoundStyleE2ESI_EENS1_15EpilogueDefaultEEEEEvvEEEEvNT_6ParamsE:
	.zero		1664


//--------------------- SYMBOLS --------------------------

	.type		.nv.reservedSmem.offset0,@object
	.size		.nv.reservedSmem.offset0,0x4
	.type		__assertfail,@function
